	.target	sm_90a

	.elftype	@"ET_EXEC"


//--------------------- .note.nv.tkinfo           --------------------------
	.section	.note.nv.tkinfo,"",@"SHT_NOTE"
	.sectionflags	@"SHF_NOTE_NV_TKINFO"
	.tkinfo
        /*0018*/ 	.word	0x00000002
        /*0030*/ 	.string	""
        /*0030*/ 	.string	"ptxas"
        /*0030*/ 	.string	"Cuda compilation tools, release 13.0, V13.0.88"
        /*0030*/ 	.string	"Build cuda_13.0.r13.0/compiler.36424714_0"
        /*0030*/ 	.string	"-arch sm_90a -m 64 "



//--------------------- .note.nv.cuinfo           --------------------------
	.section	.note.nv.cuinfo,"",@"SHT_NOTE"
	.sectionflags	@"SHF_NOTE_NV_CUINFO"
        /*0018*/ 	.short	0x0002
        /*001a*/ 	.short	0x005a
        /*001c*/ 	.short	0x0082
	.zero		2


//--------------------- .nv.info                  --------------------------
	.section	.nv.info,"",@"SHT_CUDA_INFO"
	.align	4


	//----- nvinfo : EIATTR_REGCOUNT
	.align		4
        /*0000*/ 	.byte	0x04, 0x2f
        /*0002*/ 	.short	(.L_15 - .L_14)
	.align		4
.L_14:
        /*0004*/ 	.word	index@(_ZN7cutlass13device_kernelINS_4gemm6kernel13GemmUniversalIN4cute5tupleIJiiiiEEENS1_10collective13CollectiveMmaINS1_34MainloopSm90TmaGmmaWarpSpecializedILi8ENS5_IJNS4_1CILi2EEENSA_ILi1EEESC_EEENS1_35KernelTmaWarpSpecializedCooperativeEEENS5_IJNSA_ILi192EEENSA_ILi224EEENSA_ILi32EEEEEENS_6half_tENS5_IJlSC_lEEESK_SL_NS4_8TiledMMAINS4_8MMA_AtomIJNS4_4SM904GMMA25MMA_64x32x16_F32F16F16_SSILNSP_5MajorE0ELSR_0ELNSP_7ScaleInE1ELSS_1EEEEEENS4_6LayoutISD_NS5_IJSC_NSA_ILi0EEESW_EEEEENS5_IJNS4_10UnderscoreESZ_SZ_EEEEENS4_13SM90_TMA_LOADENS4_14ComposedLayoutINS4_7SwizzleILi2ELi4ELi3EEENS4_18smem_ptr_flag_bitsILi16EEENSV_INS5_IJNSA_ILi8EEESI_EEENS5_IJSI_SC_EEEEEEEvNS4_8identityENS4_23SM90_TMA_LOAD_MULTICASTES1C_vS1D_EENS_8epilogue10collective6detail29Sm90TmaWarpSpecializedAdapterINS1H_15DefaultEpilogueISK_SL_SL_NS1G_6thread17LinearCombinationISK_Li1EffLNS1L_9ScaleType4KindE0ELNS_15FloatRoundStyleE2ESK_EENS1_15EpilogueDefaultEEEEEvvEEEEvNT_6ParamsE)
        /*0008*/ 	.word	0x000000a8


	//----- nvinfo : EIATTR_FRAME_SIZE
	.align		4
.L_15:
        /*000c*/ 	.byte	0x04, 0x11
        /*000e*/ 	.short	(.L_17 - .L_16)
	.align		4
.L_16:
        /*0010*/ 	.word	index@(_ZN7cutlass13device_kernelINS_4gemm6kernel13GemmUniversalIN4cute5tupleIJiiiiEEENS1_10collective13CollectiveMmaINS1_34MainloopSm90TmaGmmaWarpSpecializedILi8ENS5_IJNS4_1CILi2EEENSA_ILi1EEESC_EEENS1_35KernelTmaWarpSpecializedCooperativeEEENS5_IJNSA_ILi192EEENSA_ILi224EEENSA_ILi32EEEEEENS_6half_tENS5_IJlSC_lEEESK_SL_NS4_8TiledMMAINS4_8MMA_AtomIJNS4_4SM904GMMA25MMA_64x32x16_F32F16F16_SSILNSP_5MajorE0ELSR_0ELNSP_7ScaleInE1ELSS_1EEEEEENS4_6LayoutISD_NS5_IJSC_NSA_ILi0EEESW_EEEEENS5_IJNS4_10UnderscoreESZ_SZ_EEEEENS4_13SM90_TMA_LOADENS4_14ComposedLayoutINS4_7SwizzleILi2ELi4ELi3EEENS4_18smem_ptr_flag_bitsILi16EEENSV_INS5_IJNSA_ILi8EEESI_EEENS5_IJSI_SC_EEEEEEEvNS4_8identityENS4_23SM90_TMA_LOAD_MULTICASTES1C_vS1D_EENS_8epilogue10collective6detail29Sm90TmaWarpSpecializedAdapterINS1H_15DefaultEpilogueISK_SL_SL_NS1G_6thread17LinearCombinationISK_Li1EffLNS1L_9ScaleType4KindE0ELNS_15FloatRoundStyleE2ESK_EENS1_15EpilogueDefaultEEEEEvvEEEEvNT_6ParamsE)
        /*0014*/ 	.word	0x00000170


	//----- nvinfo : EIATTR_MIN_STACK_SIZE
	.align		4
.L_17:
        /*0018*/ 	.byte	0x04, 0x12
        /*001a*/ 	.short	(.L_19 - .L_18)
	.align		4
.L_18:
        /*001c*/ 	.word	index@(_ZN7cutlass13device_kernelINS_4gemm6kernel13GemmUniversalIN4cute5tupleIJiiiiEEENS1_10collective13CollectiveMmaINS1_34MainloopSm90TmaGmmaWarpSpecializedILi8ENS5_IJNS4_1CILi2EEENSA_ILi1EEESC_EEENS1_35KernelTmaWarpSpecializedCooperativeEEENS5_IJNSA_ILi192EEENSA_ILi224EEENSA_ILi32EEEEEENS_6half_tENS5_IJlSC_lEEESK_SL_NS4_8TiledMMAINS4_8MMA_AtomIJNS4_4SM904GMMA25MMA_64x32x16_F32F16F16_SSILNSP_5MajorE0ELSR_0ELNSP_7ScaleInE1ELSS_1EEEEEENS4_6LayoutISD_NS5_IJSC_NSA_ILi0EEESW_EEEEENS5_IJNS4_10UnderscoreESZ_SZ_EEEEENS4_13SM90_TMA_LOADENS4_14ComposedLayoutINS4_7SwizzleILi2ELi4ELi3EEENS4_18smem_ptr_flag_bitsILi16EEENSV_INS5_IJNSA_ILi8EEESI_EEENS5_IJSI_SC_EEEEEEEvNS4_8identityENS4_23SM90_TMA_LOAD_MULTICASTES1C_vS1D_EENS_8epilogue10collective6detail29Sm90TmaWarpSpecializedAdapterINS1H_15DefaultEpilogueISK_SL_SL_NS1G_6thread17LinearCombinationISK_Li1EffLNS1L_9ScaleType4KindE0ELNS_15FloatRoundStyleE2ESK_EENS1_15EpilogueDefaultEEEEEvvEEEEvNT_6ParamsE)
        /*0020*/ 	.word	0x00000170
.L_19:


//--------------------- .nv.compat                --------------------------
	.section	.nv.compat,"",@"SHT_CUDA_COMPAT_INFO"
	.align	4
        /*0000*/ 	.byte	0x02, 0x09, 0x01, 0x00, 0x02, 0x02, 0x04, 0x00, 0x02, 0x05, 0x05, 0x00, 0x03, 0x07, 0x01, 0x01
        /*0010*/ 	.byte	0x02, 0x03, 0x01, 0x00, 0x02, 0x06, 0x01, 0x00, 0x04, 0x0b, 0x08, 0x00, 0x00, 0x00, 0x00, 0x00
        /*0020*/ 	.byte	0x00, 0x00, 0x00, 0x00


//--------------------- .nv.info._ZN7cutlass13device_kernelINS_4gemm6kernel13GemmUniversalIN4cute5tupleIJiiiiEEENS1_10collective13CollectiveMmaINS1_34MainloopSm90TmaGmmaWarpSpecializedILi8ENS5_IJNS4_1CILi2EEENSA_ILi1EEESC_EEENS1_35KernelTmaWarpSpecializedCooperativeEEENS5_IJNSA_ILi192EEENSA_ILi224EEENSA_ILi32EEEEEENS_6half_tENS5_IJlSC_lEEESK_SL_NS4_8TiledMMAINS4_8MMA_AtomIJNS4_4SM904GMMA25MMA_64x32x16_F32F16F16_SSILNSP_5MajorE0ELSR_0ELNSP_7ScaleInE1ELSS_1EEEEEENS4_6LayoutISD_NS5_IJSC_NSA_ILi0EEESW_EEEEENS5_IJNS4_10UnderscoreESZ_SZ_EEEEENS4_13SM90_TMA_LOADENS4_14ComposedLayoutINS4_7SwizzleILi2ELi4ELi3EEENS4_18smem_ptr_flag_bitsILi16EEENSV_INS5_IJNSA_ILi8EEESI_EEENS5_IJSI_SC_EEEEEEEvNS4_8identityENS4_23SM90_TMA_LOAD_MULTICASTES1C_vS1D_EENS_8epilogue10collective6detail29Sm90TmaWarpSpecializedAdapterINS1H_15DefaultEpilogueISK_SL_SL_NS1G_6thread17LinearCombinationISK_Li1EffLNS1L_9ScaleType4KindE0ELNS_15FloatRoundStyleE2ESK_EENS1_15EpilogueDefaultEEEEEvvEEEEvNT_6ParamsE --------------------------
	.section	.nv.info._ZN7cutlass13device_kernelINS_4gemm6kernel13GemmUniversalIN4cute5tupleIJiiiiEEENS1_10collective13CollectiveMmaINS1_34MainloopSm90TmaGmmaWarpSpecializedILi8ENS5_IJNS4_1CILi2EEENSA_ILi1EEESC_EEENS1_35KernelTmaWarpSpecializedCooperativeEEENS5_IJNSA_ILi192EEENSA_ILi224EEENSA_ILi32EEEEEENS_6half_tENS5_IJlSC_lEEESK_SL_NS4_8TiledMMAINS4_8MMA_AtomIJNS4_4SM904GMMA25MMA_64x32x16_F32F16F16_SSILNSP_5MajorE0ELSR_0ELNSP_7ScaleInE1ELSS_1EEEEEENS4_6LayoutISD_NS5_IJSC_NSA_ILi0EEESW_EEEEENS5_IJNS4_10UnderscoreESZ_SZ_EEEEENS4_13SM90_TMA_LOADENS4_14ComposedLayoutINS4_7SwizzleILi2ELi4ELi3EEENS4_18smem_ptr_flag_bitsILi16EEENSV_INS5_IJNSA_ILi8EEESI_EEENS5_IJSI_SC_EEEEEEEvNS4_8identityENS4_23SM90_TMA_LOAD_MULTICASTES1C_vS1D_EENS_8epilogue10collective6detail29Sm90TmaWarpSpecializedAdapterINS1H_15DefaultEpilogueISK_SL_SL_NS1G_6thread17LinearCombinationISK_Li1EffLNS1L_9ScaleType4KindE0ELNS_15FloatRoundStyleE2ESK_EENS1_15EpilogueDefaultEEEEEvvEEEEvNT_6ParamsE,"",@"SHT_CUDA_INFO"
	.sectionflags	@""
	.align	4


	//----- nvinfo : EIATTR_CUDA_API_VERSION
	.align		4
        /*0000*/ 	.byte	0x04, 0x37
        /*0002*/ 	.short	(.L_21 - .L_20)
.L_20:
        /*0004*/ 	.word	0x00000082


	//----- nvinfo : EIATTR_KPARAM_INFO
	.align		4
.L_21:
        /*0008*/ 	.byte	0x04, 0x17
        /*000a*/ 	.short	(.L_23 - .L_22)
.L_22:
        /*000c*/ 	.word	0x00000000
        /*0010*/ 	.short	0x0000
        /*0012*/ 	.short	0x0070
        /*0014*/ 	.byte	0x00, 0xf0, 0x01, 0x10


	//----- nvinfo : EIATTR_SPARSE_MMA_MASK
	.align		4
.L_23:
        /*0018*/ 	.byte	0x03, 0x50
        /*001a*/ 	.short	0x0000


	//----- nvinfo : EIATTR_MAXREG_COUNT
	.align		4
        /*001c*/ 	.byte	0x03, 0x1b
        /*001e*/ 	.short	0x00a8


	//----- nvinfo : EIATTR_NUM_BARRIERS
	.align		4
        /*0020*/ 	.byte	0x02, 0x4c
        /*0022*/ 	.byte	0x01
	.zero		1


	//----- nvinfo : EIATTR_EXTERNS
	.align		4
        /*0024*/ 	.byte	0x04, 0x0f
        /*0026*/ 	.short	(.L_25 - .L_24)


	//   ....[0]....
	.align		4
.L_24:
        /*0028*/ 	.word	index@(__assertfail)


	//----- nvinfo : EIATTR_ANNOTATIONS
	.align		4
.L_25:
        /*002c*/ 	.byte	0x04, 0x55
        /*002e*/ 	.short	(.L_27 - .L_26)


	//   ....[0]....
.L_26:
        /*0030*/ 	.word	0x00000001
        /*0034*/ 	.byte	0xa0, 0x07, 0x00, 0x00, 0x01, 0x00, 0x00, 0x00, 0x90, 0x08, 0x00, 0x00, 0x01, 0x00, 0x00, 0x00
        /* <DEDUP_REMOVED lines=111> */
        /*0734*/ 	.byte	0x20, 0x3a, 0x01, 0x00


	//----- nvinfo : EIATTR_MERCURY_ISA_VERSION
	.align		4
.L_27:
        /*0738*/ 	.byte	0x03, 0x5f
        /*073a*/ 	.short	0x0101


	//----- nvinfo : EIATTR_INT_WARP_WIDE_INSTR_OFFSETS
	.align		4
        /*073c*/ 	.byte	0x04, 0x31
        /*073e*/ 	.short	(.L_29 - .L_28)


	//   ....[0]....
.L_28:
        /*0740*/ 	.word	0x00000530


	//   ....[1]....
        /*0744*/ 	.word	0x00000550


	//   ....[2]....
        /*0748*/ 	.word	0x000006f0


	//----- nvinfo : EIATTR_COOP_GROUP_MASK_REGIDS
	.align		4
.L_29:
        /*074c*/ 	.byte	0x04, 0x29
        /*074e*/ 	.short	(.L_31 - .L_30)


	//   ....[0]....
.L_30:
        /*0750*/ 	.word	0xffffffff


	//   ....[1]....
        /*0754*/ 	.word	0xffffffff


	//   ....[2]....
        /*0758*/ 	.word	0xffffffff


	//   ....[3]....
        /*075c*/ 	.word	0xffffffff


	//   ....[4]....
        /*0760*/ 	.word	0xffffffff


	//   ....[5]....
        /*0764*/ 	.word	0xffffffff


	//----- nvinfo : EIATTR_COOP_GROUP_INSTR_OFFSETS
	.align		4
.L_31:
        /*0768*/ 	.byte	0x04, 0x28
        /*076a*/ 	.short	(.L_33 - .L_32)


	//   ....[0]....
.L_32:
        /*076c*/ 	.word	0x00000070


	//   ....[1]....
        /*0770*/ 	.word	0x00000080


	//   ....[2]....
        /*0774*/ 	.word	0x00000140


	//   ....[3]....
        /*0778*/ 	.word	0x00000390


	//   ....[4]....
        /*077c*/ 	.word	0x000008e0


	//   ....[5]....
        /*0780*/ 	.word	0x000013b0


	//----- nvinfo : EIATTR_REG_RECONFIG
	.align		4
.L_33:
        /*0784*/ 	.byte	0x01, 0x54
	.zero		2


	//----- nvinfo : EIATTR_SYSCALL_OFFSETS
	.align		4
        /*0788*/ 	.byte	0x04, 0x46
        /*078a*/ 	.short	(.L_35 - .L_34)


	//   ....[0]....
.L_34:
        /*078c*/ 	.word	0x00001560


	//----- nvinfo : EIATTR_MBARRIER_INSTR_OFFSETS
	.align		4
.L_35:
        /*0790*/ 	.byte	0x04, 0x39
        /*0792*/ 	.short	(.L_37 - .L_36)


	//   ....[0]....
.L_36:
        /*0794*/ 	.word	0x00000260
        /*0798*/ 	.word	0x000000ff
        /*079c*/ 	.word	0x00000000
        /*07a0*/ 	.short	0x0100
        /*07a2*/ 	.byte	0x08
	.zero		1


	//   ....[1]....
        /*07a4*/ 	.word	0x00000270
        /*07a8*/ 	.word	0x000000ff
        /*07ac*/ 	.word	0x00000040
        /*07b0*/ 	.short	0x0100
        /*07b2*/ 	.byte	0x08
	.zero		1


	//   ....[2]....
        /*07b4*/ 	.word	0x00000280
        /*07b8*/ 	.word	0x000000ff
        /*07bc*/ 	.word	0x00000008
        /*07c0*/ 	.short	0x0100
        /*07c2*/ 	.byte	0x08
	.zero		1


	//   ....[3]....
        /*07c4*/ 	.word	0x00000290
        /*07c8*/ 	.word	0x000000ff
        /*07cc*/ 	.word	0x00000048
        /*07d0*/ 	.short	0x0100
        /*07d2*/ 	.byte	0x08
	.zero		1


	//   ....[4]....
        /*07d4*/ 	.word	0x000002a0
        /*07d8*/ 	.word	0x000000ff
        /*07dc*/ 	.word	0x00000010
        /*07e0*/ 	.short	0x0100
        /*07e2*/ 	.byte	0x08
	.zero		1


	//   ....[5]....
        /*07e4*/ 	.word	0x000002b0
        /*07e8*/ 	.word	0x000000ff
        /*07ec*/ 	.word	0x00000050
        /*07f0*/ 	.short	0x0100
        /*07f2*/ 	.byte	0x08
	.zero		1


	//   ....[6]....
        /*07f4*/ 	.word	0x000002c0
        /*07f8*/ 	.word	0x000000ff
        /*07fc*/ 	.word	0x00000018
        /*0800*/ 	.short	0x0100
        /*0802*/ 	.byte	0x08
	.zero		1


	//   ....[7]....
        /*0804*/ 	.word	0x000002d0
        /*0808*/ 	.word	0x000000ff
        /*080c*/ 	.word	0x00000058
        /*0810*/ 	.short	0x0100
        /*0812*/ 	.byte	0x08
	.zero		1


	//   ....[8]....
        /*0814*/ 	.word	0x000002e0
        /*0818*/ 	.word	0x000000ff
        /*081c*/ 	.word	0x00000020
        /*0820*/ 	.short	0x0100
        /*0822*/ 	.byte	0x08
	.zero		1


	//   ....[9]....
        /*0824*/ 	.word	0x000002f0
        /*0828*/ 	.word	0x000000ff
        /*082c*/ 	.word	0x00000060
        /*0830*/ 	.short	0x0100
        /*0832*/ 	.byte	0x08
	.zero		1


	//   ....[10]....
        /*0834*/ 	.word	0x00000300
        /*0838*/ 	.word	0x000000ff
        /*083c*/ 	.word	0x00000028
        /*0840*/ 	.short	0x0100
        /*0842*/ 	.byte	0x08
	.zero		1


	//   ....[11]....
        /*0844*/ 	.word	0x00000310
        /*0848*/ 	.word	0x000000ff
        /*084c*/ 	.word	0x00000068
        /*0850*/ 	.short	0x0100
        /*0852*/ 	.byte	0x08
	.zero		1


	//   ....[12]....
        /*0854*/ 	.word	0x00000320
        /*0858*/ 	.word	0x000000ff
        /*085c*/ 	.word	0x00000030
        /*0860*/ 	.short	0x0100
        /*0862*/ 	.byte	0x08
	.zero		1


	//   ....[13]....
        /*0864*/ 	.word	0x00000330
        /*0868*/ 	.word	0x000000ff
        /*086c*/ 	.word	0x00000070
        /*0870*/ 	.short	0x0100
        /*0872*/ 	.byte	0x08
	.zero		1


	//   ....[14]....
        /*0874*/ 	.word	0x00000340
        /*0878*/ 	.word	0x000000ff
        /*087c*/ 	.word	0x00000038
        /*0880*/ 	.short	0x0100
        /*0882*/ 	.byte	0x08
	.zero		1


	//   ....[15]....
        /*0884*/ 	.word	0x00000350
        /*0888*/ 	.word	0x000000ff
        /*088c*/ 	.word	0x00000078
        /*0890*/ 	.short	0x0100
        /*0892*/ 	.byte	0x08
	.zero		1


	//   ....[16]....
        /*0894*/ 	.word	0x000007d0
        /*0898*/ 	.word	0x000000ff
        /*089c*/ 	.word	0x00000090
        /*08a0*/ 	.short	0x0100
        /*08a2*/ 	.byte	0x06
	.zero		1


	//   ....[17]....
        /*08a4*/ 	.word	0x00000860
        /*08a8*/ 	.word	0x000000ff
        /*08ac*/ 	.word	0x00000098
        /*08b0*/ 	.short	0x0100
        /*08b2*/ 	.byte	0x06
	.zero		1


	//   ....[18]....
        /*08b4*/ 	.word	0x00001600
        /*08b8*/ 	.word	0x00000003
        /*08bc*/ 	.word	0x00000000
        /*08c0*/ 	.short	0x010a
        /*08c2*/ 	.byte	0x3f
	.zero		1


	//   ....[19]....
        /*08c4*/ 	.word	0x00001640
        /*08c8*/ 	.word	0x00000003
        /*08cc*/ 	.word	0x00000000
        /*08d0*/ 	.short	0x010a
        /*08d2*/ 	.byte	0x3f
	.zero		1


	//   ....[20]....
        /*08d4*/ 	.word	0x00002950
        /*08d8*/ 	.word	0x000000ff
        /*08dc*/ 	.word	0x00000000
        /*08e0*/ 	.short	0x010a
        /*08e2*/ 	.byte	0x07
	.zero		1


	//   ....[21]....
        /*08e4*/ 	.word	0x00002990
        /*08e8*/ 	.word	0x000000ff
        /*08ec*/ 	.word	0x00000000
        /*08f0*/ 	.short	0x010a
        /*08f2*/ 	.byte	0x07
	.zero		1


	//   ....[22]....
        /*08f4*/ 	.word	0x00003e40
        /*08f8*/ 	.word	0x00000005
        /*08fc*/ 	.word	0x00000000
        /*0900*/ 	.short	0x0101
        /*0902*/ 	.byte	0x3f
	.zero		1


	//   ....[23]....
        /*0904*/ 	.word	0x00004040
        /*0908*/ 	.word	0x00000000
        /*090c*/ 	.word	0x00000000
        /*0910*/ 	.short	0x0101
        /*0912*/ 	.byte	0x3f
	.zero		1


	//   ....[24]....
        /*0914*/ 	.word	0x00012f80
        /*0918*/ 	.word	0x0000000f
        /*091c*/ 	.word	0x00000040
        /*0920*/ 	.short	0x010a
        /*0922*/ 	.byte	0x3f
	.zero		1


	//   ....[25]....
        /*0924*/ 	.word	0x00013350
        /*0928*/ 	.word	0x00000003
        /*092c*/ 	.word	0x00000098
        /*0930*/ 	.short	0x0101
        /*0932*/ 	.byte	0x3f
	.zero		1


	//   ....[26]....
        /*0934*/ 	.word	0x00013ae0
        /*0938*/ 	.word	0x00000007
        /*093c*/ 	.word	0x00000000
        /*0940*/ 	.short	0x010a
        /*0942*/ 	.byte	0x3f
	.zero		1


	//   ....[27]....
        /*0944*/ 	.word	0x00013b60
        /*0948*/ 	.word	0x00000009
        /*094c*/ 	.word	0x00000000
        /*0950*/ 	.short	0x010a
        /*0952*/ 	.byte	0x3f
	.zero		1


	//   ....[28]....
        /*0954*/ 	.word	0x00013bf0
        /*0958*/ 	.word	0x00000006
        /*095c*/ 	.word	0x00000000
        /*0960*/ 	.short	0x010a
        /*0962*/ 	.byte	0x3f
	.zero		1


	//   ....[29]....
        /*0964*/ 	.word	0x00013c80
        /*0968*/ 	.word	0x00000009
        /*096c*/ 	.word	0x00000000
        /*0970*/ 	.short	0x010a
        /*0972*/ 	.byte	0x3f
	.zero		1


	//   ....[30]....
        /*0974*/ 	.word	0x00013d10
        /*0978*/ 	.word	0x00000006
        /*097c*/ 	.word	0x00000000
        /*0980*/ 	.short	0x010a
        /*0982*/ 	.byte	0x3f
	.zero		1


	//   ....[31]....
        /*0984*/ 	.word	0x00013da0
        /*0988*/ 	.word	0x00000009
        /*098c*/ 	.word	0x00000000
        /*0990*/ 	.short	0x010a
        /*0992*/ 	.byte	0x3f
	.zero		1


	//   ....[32]....
        /*0994*/ 	.word	0x00013e30
        /*0998*/ 	.word	0x00000006
        /*099c*/ 	.word	0x00000000
        /*09a0*/ 	.short	0x010a
        /*09a2*/ 	.byte	0x3f
	.zero		1


	//   ....[33]....
        /*09a4*/ 	.word	0x00013ec0
        /*09a8*/ 	.word	0x00000003
        /*09ac*/ 	.word	0x00000000
        /*09b0*/ 	.short	0x010a
        /*09b2*/ 	.byte	0x3f
	.zero		1


	//   ....[34]....
        /*09b4*/ 	.word	0x00013f20
        /*09b8*/ 	.word	0x00000003
        /*09bc*/ 	.word	0x00000000
        /*09c0*/ 	.short	0x010a
        /*09c2*/ 	.byte	0x3f
	.zero		1


	//   ....[35]....
        /*09c4*/ 	.word	0x00013f80
        /*09c8*/ 	.word	0x00000007
        /*09cc*/ 	.word	0x00000000
        /*09d0*/ 	.short	0x010a
        /*09d2*/ 	.byte	0x3f
	.zero		1


	//   ....[36]....
        /*09d4*/ 	.word	0x00014050
        /*09d8*/ 	.word	0x0000000f
        /*09dc*/ 	.word	0x00000040
        /*09e0*/ 	.short	0x010a
        /*09e2*/ 	.byte	0x3f
	.zero		1


	//   ....[37]....
        /*09e4*/ 	.word	0x00014120
        /*09e8*/ 	.word	0x00000007
        /*09ec*/ 	.word	0x00000000
        /*09f0*/ 	.short	0x010a
        /*09f2*/ 	.byte	0x3f
	.zero		1


	//   ....[38]....
        /*09f4*/ 	.word	0x00014170
        /*09f8*/ 	.word	0x00000009
        /*09fc*/ 	.word	0x00000000
        /*0a00*/ 	.short	0x010a
        /*0a02*/ 	.byte	0x3f
	.zero		1


	//   ....[39]....
        /*0a04*/ 	.word	0x000141c0
        /*0a08*/ 	.word	0x00000006
        /*0a0c*/ 	.word	0x00000000
        /*0a10*/ 	.short	0x010a
        /*0a12*/ 	.byte	0x3f
	.zero		1


	//   ....[40]....
        /*0a14*/ 	.word	0x00014210
        /*0a18*/ 	.word	0x00000009
        /*0a1c*/ 	.word	0x00000000
        /*0a20*/ 	.short	0x010a
        /*0a22*/ 	.byte	0x3f
	.zero		1


	//   ....[41]....
        /*0a24*/ 	.word	0x00014260
        /*0a28*/ 	.word	0x00000006
        /*0a2c*/ 	.word	0x00000000
        /*0a30*/ 	.short	0x010a
        /*0a32*/ 	.byte	0x3f
	.zero		1


	//   ....[42]....
        /*0a34*/ 	.word	0x000142b0
        /*0a38*/ 	.word	0x00000009
        /*0a3c*/ 	.word	0x00000000
        /*0a40*/ 	.short	0x010a
        /*0a42*/ 	.byte	0x3f
	.zero		1


	//   ....[43]....
        /*0a44*/ 	.word	0x00014300
        /*0a48*/ 	.word	0x00000006
        /*0a4c*/ 	.word	0x00000000
        /*0a50*/ 	.short	0x010a
        /*0a52*/ 	.byte	0x3f
	.zero		1


	//----- nvinfo : EIATTR_NUM_MBARRIERS
	.align		4
.L_37:
        /*0a54*/ 	.byte	0x03, 0x38
        /*0a56*/ 	.short	0x0012


	//----- nvinfo : EIATTR_EXIT_INSTR_OFFSETS
	.align		4
        /*0a58*/ 	.byte	0x04, 0x1c
        /*0a5a*/ 	.short	(.L_39 - .L_38)


	//   ....[0]....
.L_38:
        /*0a5c*/ 	.word	0x00000a80


	//   ....[1]....
        /*0a60*/ 	.word	0x000012d0


	//   ....[2]....
        /*0a64*/ 	.word	0x00012650


	//   ....[3]....
        /*0a68*/ 	.word	0x00012c00


	//   ....[4]....
        /*0a6c*/ 	.word	0x00013f10


	//----- nvinfo : EIATTR_MAX_THREADS
	.align		4
.L_39:
        /*0a70*/ 	.byte	0x04, 0x05
        /*0a72*/ 	.short	(.L_41 - .L_40)
.L_40:
        /*0a74*/ 	.word	0x00000180
        /*0a78*/ 	.word	0x00000001
        /*0a7c*/ 	.word	0x00000001


	//----- nvinfo : EIATTR_CRS_STACK_SIZE
	.align		4
.L_41:
        /*0a80*/ 	.byte	0x04, 0x1e
        /*0a82*/ 	.short	(.L_43 - .L_42)
.L_42:
        /*0a84*/ 	.word	0x00000000


	//----- nvinfo : EIATTR_CBANK_PARAM_SIZE
	.align		4
.L_43:
        /*0a88*/ 	.byte	0x03, 0x19
        /*0a8a*/ 	.short	0x0470


	//----- nvinfo : EIATTR_PARAM_CBANK
	.align		4
        /*0a8c*/ 	.byte	0x04, 0x0a
        /*0a8e*/ 	.short	(.L_45 - .L_44)
	.align		4
.L_44:
        /*0a90*/ 	.word	index@(.nv.constant0._ZN7cutlass13device_kernelINS_4gemm6kernel13GemmUniversalIN4cute5tupleIJiiiiEEENS1_10collective13CollectiveMmaINS1_34MainloopSm90TmaGmmaWarpSpecializedILi8ENS5_IJNS4_1CILi2EEENSA_ILi1EEESC_EEENS1_35KernelTmaWarpSpecializedCooperativeEEENS5_IJNSA_ILi192EEENSA_ILi224EEENSA_ILi32EEEEEENS_6half_tENS5_IJlSC_lEEESK_SL_NS4_8TiledMMAINS4_8MMA_AtomIJNS4_4SM904GMMA25MMA_64x32x16_F32F16F16_SSILNSP_5MajorE0ELSR_0ELNSP_7ScaleInE1ELSS_1EEEEEENS4_6LayoutISD_NS5_IJSC_NSA_ILi0EEESW_EEEEENS5_IJNS4_10UnderscoreESZ_SZ_EEEEENS4_13SM90_TMA_LOADENS4_14ComposedLayoutINS4_7SwizzleILi2ELi4ELi3EEENS4_18smem_ptr_flag_bitsILi16EEENSV_INS5_IJNSA_ILi8EEESI_EEENS5_IJSI_SC_EEEEEEEvNS4_8identityENS4_23SM90_TMA_LOAD_MULTICASTES1C_vS1D_EENS_8epilogue10collective6detail29Sm90TmaWarpSpecializedAdapterINS1H_15DefaultEpilogueISK_SL_SL_NS1G_6thread17LinearCombinationISK_Li1EffLNS1L_9ScaleType4KindE0ELNS_15FloatRoundStyleE2ESK_EENS1_15EpilogueDefaultEEEEEvvEEEEvNT_6ParamsE)
        /*0a94*/ 	.short	0x0210
        /*0a96*/ 	.short	0x0470


	//----- nvinfo : EIATTR_SW_WAR
	.align		4
.L_45:
        /*0a98*/ 	.byte	0x04, 0x36
        /*0a9a*/ 	.short	(.L_47 - .L_46)
.L_46:
        /*0a9c*/ 	.word	0x00000008
.L_47:


//--------------------- .nv.callgraph             --------------------------
	.section	.nv.callgraph,"",@"SHT_CUDA_CALLGRAPH"
	.align	4
	.sectionentsize	8
	.align		4
        /*0000*/ 	.word	0x00000000
	.align		4
        /*0004*/ 	.word	0xffffffff
	.align		4
        /*0008*/ 	.word	index@(_ZN7cutlass13device_kernelINS_4gemm6kernel13GemmUniversalIN4cute5tupleIJiiiiEEENS1_10collective13CollectiveMmaINS1_34MainloopSm90TmaGmmaWarpSpecializedILi8ENS5_IJNS4_1CILi2EEENSA_ILi1EEESC_EEENS1_35KernelTmaWarpSpecializedCooperativeEEENS5_IJNSA_ILi192EEENSA_ILi224EEENSA_ILi32EEEEEENS_6half_tENS5_IJlSC_lEEESK_SL_NS4_8TiledMMAINS4_8MMA_AtomIJNS4_4SM904GMMA25MMA_64x32x16_F32F16F16_SSILNSP_5MajorE0ELSR_0ELNSP_7ScaleInE1ELSS_1EEEEEENS4_6LayoutISD_NS5_IJSC_NSA_ILi0EEESW_EEEEENS5_IJNS4_10UnderscoreESZ_SZ_EEEEENS4_13SM90_TMA_LOADENS4_14ComposedLayoutINS4_7SwizzleILi2ELi4ELi3EEENS4_18smem_ptr_flag_bitsILi16EEENSV_INS5_IJNSA_ILi8EEESI_EEENS5_IJSI_SC_EEEEEEEvNS4_8identityENS4_23SM90_TMA_LOAD_MULTICASTES1C_vS1D_EENS_8epilogue10collective6detail29Sm90TmaWarpSpecializedAdapterINS1H_15DefaultEpilogueISK_SL_SL_NS1G_6thread17LinearCombinationISK_Li1EffLNS1L_9ScaleType4KindE0ELNS_15FloatRoundStyleE2ESK_EENS1_15EpilogueDefaultEEEEEvvEEEEvNT_6ParamsE)
	.align		4
        /*000c*/ 	.word	index@(__assertfail)
	.align		4
        /*0010*/ 	.word	0x00000000
	.align		4
        /*0014*/ 	.word	0xfffffffe
	.align		4
        /*0018*/ 	.word	0x00000000
	.align		4
        /*001c*/ 	.word	0xfffffffd
	.align		4
        /*0020*/ 	.word	0x00000000
	.align		4
        /*0024*/ 	.word	0xfffffffc


//--------------------- .nv.constant4             --------------------------
	.section	.nv.constant4,"a",@progbits
	.align	8
	.align		8
.nv.constant4:
        /*0000*/ 	.dword	__assertfail
	.align		8
        /*0008*/ 	.dword	__unnamed_1
	.align		8
        /*0010*/ 	.dword	_ZN40_INTERNAL_ca216266_4_k_cu_796960c7_136744cuda3std3__45__cpo5beginE
	.align		8
        /*0018*/ 	.dword	_ZN40_INTERNAL_ca216266_4_k_cu_796960c7_136744cuda3std3__45__cpo3endE
	.align		8
        /*0020*/ 	.dword	_ZN40_INTERNAL_ca216266_4_k_cu_796960c7_136744cuda3std3__45__cpo6cbeginE
	.align		8
        /*0028*/ 	.dword	_ZN40_INTERNAL_ca216266_4_k_cu_796960c7_136744cuda3std3__45__cpo4cendE
	.align		8
        /*0030*/ 	.dword	_ZN40_INTERNAL_ca216266_4_k_cu_796960c7_136744cuda3std3__442_GLOBAL__N__ca216266_4_k_cu_796960c7_136746ignoreE
	.align		8
        /*0038*/ 	.dword	_ZN40_INTERNAL_ca216266_4_k_cu_796960c7_136744cuda3std3__419piecewise_constructE
	.align		8
        /*0040*/ 	.dword	_ZN40_INTERNAL_ca216266_4_k_cu_796960c7_136744cuda3std3__48in_placeE
	.align		8
        /*0048*/ 	.dword	_ZN40_INTERNAL_ca216266_4_k_cu_796960c7_136744cuda3std6ranges3__45__cpo4swapE
	.align		8
        /*0050*/ 	.dword	_ZN40_INTERNAL_ca216266_4_k_cu_796960c7_136744cuda3std6ranges3__45__cpo9iter_moveE
	.align		8
        /*0058*/ 	.dword	_ZN40_INTERNAL_ca216266_4_k_cu_796960c7_136744cute7productE
	.align		8
        /*0060*/ 	.dword	_ZN40_INTERNAL_ca216266_4_k_cu_796960c7_136744cute1_E
	.align		8
        /*0068*/ 	.dword	$str$22
	.align		8
        /*0070*/ 	.dword	$str$23


//--------------------- .text._ZN7cutlass13device_kernelINS_4gemm6kernel13GemmUniversalIN4cute5tupleIJiiiiEEENS1_10collective13CollectiveMmaINS1_34MainloopSm90TmaGmmaWarpSpecializedILi8ENS5_IJNS4_1CILi2EEENSA_ILi1EEESC_EEENS1_35KernelTmaWarpSpecializedCooperativeEEENS5_IJNSA_ILi192EEENSA_ILi224EEENSA_ILi32EEEEEENS_6half_tENS5_IJlSC_lEEESK_SL_NS4_8TiledMMAINS4_8MMA_AtomIJNS4_4SM904GMMA25MMA_64x32x16_F32F16F16_SSILNSP_5MajorE0ELSR_0ELNSP_7ScaleInE1ELSS_1EEEEEENS4_6LayoutISD_NS5_IJSC_NSA_ILi0EEESW_EEEEENS5_IJNS4_10UnderscoreESZ_SZ_EEEEENS4_13SM90_TMA_LOADENS4_14ComposedLayoutINS4_7SwizzleILi2ELi4ELi3EEENS4_18smem_ptr_flag_bitsILi16EEENSV_INS5_IJNSA_ILi8EEESI_EEENS5_IJSI_SC_EEEEEEEvNS4_8identityENS4_23SM90_TMA_LOAD_MULTICASTES1C_vS1D_EENS_8epilogue10collective6detail29Sm90TmaWarpSpecializedAdapterINS1H_15DefaultEpilogueISK_SL_SL_NS1G_6thread17LinearCombinationISK_Li1EffLNS1L_9ScaleType4KindE0ELNS_15FloatRoundStyleE2ESK_EENS1_15EpilogueDefaultEEEEEvvEEEEvNT_6ParamsE --------------------------
	.section	.text._ZN7cutlass13device_kernelINS_4gemm6kernel13GemmUniversalIN4cute5tupleIJiiiiEEENS1_10collective13CollectiveMmaINS1_34MainloopSm90TmaGmmaWarpSpecializedILi8ENS5_IJNS4_1CILi2EEENSA_ILi1EEESC_EEENS1_35KernelTmaWarpSpecializedCooperativeEEENS5_IJNSA_ILi192EEENSA_ILi224EEENSA_ILi32EEEEEENS_6half_tENS5_IJlSC_lEEESK_SL_NS4_8TiledMMAINS4_8MMA_AtomIJNS4_4SM904GMMA25MMA_64x32x16_F32F16F16_SSILNSP_5MajorE0ELSR_0ELNSP_7ScaleInE1ELSS_1EEEEEENS4_6LayoutISD_NS5_IJSC_NSA_ILi0EEESW_EEEEENS5_IJNS4_10UnderscoreESZ_SZ_EEEEENS4_13SM90_TMA_LOADENS4_14ComposedLayoutINS4_7SwizzleILi2ELi4ELi3EEENS4_18smem_ptr_flag_bitsILi16EEENSV_INS5_IJNSA_ILi8EEESI_EEENS5_IJSI_SC_EEEEEEEvNS4_8identityENS4_23SM90_TMA_LOAD_MULTICASTES1C_vS1D_EENS_8epilogue10collective6detail29Sm90TmaWarpSpecializedAdapterINS1H_15DefaultEpilogueISK_SL_SL_NS1G_6thread17LinearCombinationISK_Li1EffLNS1L_9ScaleType4KindE0ELNS_15FloatRoundStyleE2ESK_EENS1_15EpilogueDefaultEEEEEvvEEEEvNT_6ParamsE,"ax",@progbits
	.align	128
.text._ZN7cutlass13device_kernelINS_4gemm6kernel13GemmUniversalIN4cute5tupleIJiiiiEEENS1_10collective13CollectiveMmaINS1_34MainloopSm90TmaGmmaWarpSpecializedILi8ENS5_IJNS4_1CILi2EEENSA_ILi1EEESC_EEENS1_35KernelTmaWarpSpecializedCooperativeEEENS5_IJNSA_ILi192EEENSA_ILi224EEENSA_ILi32EEEEEENS_6half_tENS5_IJlSC_lEEESK_SL_NS4_8TiledMMAINS4_8MMA_AtomIJNS4_4SM904GMMA25MMA_64x32x16_F32F16F16_SSILNSP_5MajorE0ELSR_0ELNSP_7ScaleInE1ELSS_1EEEEEENS4_6LayoutISD_NS5_IJSC_NSA_ILi0EEESW_EEEEENS5_IJNS4_10UnderscoreESZ_SZ_EEEEENS4_13SM90_TMA_LOADENS4_14ComposedLayoutINS4_7SwizzleILi2ELi4ELi3EEENS4_18smem_ptr_flag_bitsILi16EEENSV_INS5_IJNSA_ILi8EEESI_EEENS5_IJSI_SC_EEEEEEEvNS4_8identityENS4_23SM90_TMA_LOAD_MULTICASTES1C_vS1D_EENS_8epilogue10collective6detail29Sm90TmaWarpSpecializedAdapterINS1H_15DefaultEpilogueISK_SL_SL_NS1G_6thread17LinearCombinationISK_Li1EffLNS1L_9ScaleType4KindE0ELNS_15FloatRoundStyleE2ESK_EENS1_15EpilogueDefaultEEEEEvvEEEEvNT_6ParamsE:
        .type           _ZN7cutlass13device_kernelINS_4gemm6kernel13GemmUniversalIN4cute5tupleIJiiiiEEENS1_10collective13CollectiveMmaINS1_34MainloopSm90TmaGmmaWarpSpecializedILi8ENS5_IJNS4_1CILi2EEENSA_ILi1EEESC_EEENS1_35KernelTmaWarpSpecializedCooperativeEEENS5_IJNSA_ILi192EEENSA_ILi224EEENSA_ILi32EEEEEENS_6half_tENS5_IJlSC_lEEESK_SL_NS4_8TiledMMAINS4_8MMA_AtomIJNS4_4SM904GMMA25MMA_64x32x16_F32F16F16_SSILNSP_5MajorE0ELSR_0ELNSP_7ScaleInE1ELSS_1EEEEEENS4_6LayoutISD_NS5_IJSC_NSA_ILi0EEESW_EEEEENS5_IJNS4_10UnderscoreESZ_SZ_EEEEENS4_13SM90_TMA_LOADENS4_14ComposedLayoutINS4_7SwizzleILi2ELi4ELi3EEENS4_18smem_ptr_flag_bitsILi16EEENSV_INS5_IJNSA_ILi8EEESI_EEENS5_IJSI_SC_EEEEEEEvNS4_8identityENS4_23SM90_TMA_LOAD_MULTICASTES1C_vS1D_EENS_8epilogue10collective6detail29Sm90TmaWarpSpecializedAdapterINS1H_15DefaultEpilogueISK_SL_SL_NS1G_6thread17LinearCombinationISK_Li1EffLNS1L_9ScaleType4KindE0ELNS_15FloatRoundStyleE2ESK_EENS1_15EpilogueDefaultEEEEEvvEEEEvNT_6ParamsE,@function
        .size           _ZN7cutlass13device_kernelINS_4gemm6kernel13GemmUniversalIN4cute5tupleIJiiiiEEENS1_10collective13CollectiveMmaINS1_34MainloopSm90TmaGmmaWarpSpecializedILi8ENS5_IJNS4_1CILi2EEENSA_ILi1EEESC_EEENS1_35KernelTmaWarpSpecializedCooperativeEEENS5_IJNSA_ILi192EEENSA_ILi224EEENSA_ILi32EEEEEENS_6half_tENS5_IJlSC_lEEESK_SL_NS4_8TiledMMAINS4_8MMA_AtomIJNS4_4SM904GMMA25MMA_64x32x16_F32F16F16_SSILNSP_5MajorE0ELSR_0ELNSP_7ScaleInE1ELSS_1EEEEEENS4_6LayoutISD_NS5_IJSC_NSA_ILi0EEESW_EEEEENS5_IJNS4_10UnderscoreESZ_SZ_EEEEENS4_13SM90_TMA_LOADENS4_14ComposedLayoutINS4_7SwizzleILi2ELi4ELi3EEENS4_18smem_ptr_flag_bitsILi16EEENSV_INS5_IJNSA_ILi8EEESI_EEENS5_IJSI_SC_EEEEEEEvNS4_8identityENS4_23SM90_TMA_LOAD_MULTICASTES1C_vS1D_EENS_8epilogue10collective6detail29Sm90TmaWarpSpecializedAdapterINS1H_15DefaultEpilogueISK_SL_SL_NS1G_6thread17LinearCombinationISK_Li1EffLNS1L_9ScaleType4KindE0ELNS_15FloatRoundStyleE2ESK_EENS1_15EpilogueDefaultEEEEEvvEEEEvNT_6ParamsE,(.L_x_524 - _ZN7cutlass13device_kernelINS_4gemm6kernel13GemmUniversalIN4cute5tupleIJiiiiEEENS1_10collective13CollectiveMmaINS1_34MainloopSm90TmaGmmaWarpSpecializedILi8ENS5_IJNS4_1CILi2EEENSA_ILi1EEESC_EEENS1_35KernelTmaWarpSpecializedCooperativeEEENS5_IJNSA_ILi192EEENSA_ILi224EEENSA_ILi32EEEEEENS_6half_tENS5_IJlSC_lEEESK_SL_NS4_8TiledMMAINS4_8MMA_AtomIJNS4_4SM904GMMA25MMA_64x32x16_F32F16F16_SSILNSP_5MajorE0ELSR_0ELNSP_7ScaleInE1ELSS_1EEEEEENS4_6LayoutISD_NS5_IJSC_NSA_ILi0EEESW_EEEEENS5_IJNS4_10UnderscoreESZ_SZ_EEEEENS4_13SM90_TMA_LOADENS4_14ComposedLayoutINS4_7SwizzleILi2ELi4ELi3EEENS4_18smem_ptr_flag_bitsILi16EEENSV_INS5_IJNSA_ILi8EEESI_EEENS5_IJSI_SC_EEEEEEEvNS4_8identityENS4_23SM90_TMA_LOAD_MULTICASTES1C_vS1D_EENS_8epilogue10collective6detail29Sm90TmaWarpSpecializedAdapterINS1H_15DefaultEpilogueISK_SL_SL_NS1G_6thread17LinearCombinationISK_Li1EffLNS1L_9ScaleType4KindE0ELNS_15FloatRoundStyleE2ESK_EENS1_15EpilogueDefaultEEEEEvvEEEEvNT_6ParamsE)
        .other          _ZN7cutlass13device_kernelINS_4gemm6kernel13GemmUniversalIN4cute5tupleIJiiiiEEENS1_10collective13CollectiveMmaINS1_34MainloopSm90TmaGmmaWarpSpecializedILi8ENS5_IJNS4_1CILi2EEENSA_ILi1EEESC_EEENS1_35KernelTmaWarpSpecializedCooperativeEEENS5_IJNSA_ILi192EEENSA_ILi224EEENSA_ILi32EEEEEENS_6half_tENS5_IJlSC_lEEESK_SL_NS4_8TiledMMAINS4_8MMA_AtomIJNS4_4SM904GMMA25MMA_64x32x16_F32F16F16_SSILNSP_5MajorE0ELSR_0ELNSP_7ScaleInE1ELSS_1EEEEEENS4_6LayoutISD_NS5_IJSC_NSA_ILi0EEESW_EEEEENS5_IJNS4_10UnderscoreESZ_SZ_EEEEENS4_13SM90_TMA_LOADENS4_14ComposedLayoutINS4_7SwizzleILi2ELi4ELi3EEENS4_18smem_ptr_flag_bitsILi16EEENSV_INS5_IJNSA_ILi8EEESI_EEENS5_IJSI_SC_EEEEEEEvNS4_8identityENS4_23SM90_TMA_LOAD_MULTICASTES1C_vS1D_EENS_8epilogue10collective6detail29Sm90TmaWarpSpecializedAdapterINS1H_15DefaultEpilogueISK_SL_SL_NS1G_6thread17LinearCombinationISK_Li1EffLNS1L_9ScaleType4KindE0ELNS_15FloatRoundStyleE2ESK_EENS1_15EpilogueDefaultEEEEEvvEEEEvNT_6ParamsE,@"STO_CUDA_ENTRY STV_DEFAULT"
_ZN7cutlass13device_kernelINS_4gemm6kernel13GemmUniversalIN4cute5tupleIJiiiiEEENS1_10collective13CollectiveMmaINS1_34MainloopSm90TmaGmmaWarpSpecializedILi8ENS5_IJNS4_1CILi2EEENSA_ILi1EEESC_EEENS1_35KernelTmaWarpSpecializedCooperativeEEENS5_IJNSA_ILi192EEENSA_ILi224EEENSA_ILi32EEEEEENS_6half_tENS5_IJlSC_lEEESK_SL_NS4_8TiledMMAINS4_8MMA_AtomIJNS4_4SM904GMMA25MMA_64x32x16_F32F16F16_SSILNSP_5MajorE0ELSR_0ELNSP_7ScaleInE1ELSS_1EEEEEENS4_6LayoutISD_NS5_IJSC_NSA_ILi0EEESW_EEEEENS5_IJNS4_10UnderscoreESZ_SZ_EEEEENS4_13SM90_TMA_LOADENS4_14ComposedLayoutINS4_7SwizzleILi2ELi4ELi3EEENS4_18smem_ptr_flag_bitsILi16EEENSV_INS5_IJNSA_ILi8EEESI_EEENS5_IJSI_SC_EEEEEEEvNS4_8identityENS4_23SM90_TMA_LOAD_MULTICASTES1C_vS1D_EENS_8epilogue10collective6detail29Sm90TmaWarpSpecializedAdapterINS1H_15DefaultEpilogueISK_SL_SL_NS1G_6thread17LinearCombinationISK_Li1EffLNS1L_9ScaleType4KindE0ELNS_15FloatRoundStyleE2ESK_EENS1_15EpilogueDefaultEEEEEvvEEEEvNT_6ParamsE:
[----:B------:R-:W0:Y:S02]  /*0000*/  LDC R1, c[0x0][0x28] ;  /* 0x00000a00ff017b82 */ /* 0x000e240000000800 */
[----:B0-----:R-:W-:Y:S01]  /*0010*/  VIADD R1, R1, 0xfffffe90 ;  /* 0xfffffe9001017836 */ /* 0x001fe20000000000 */
[----:B------:R-:W0:Y:S01]  /*0020*/  S2R R5, SR_TID.X ;  /* 0x0000000000057919 */ /* 0x000e220000002100 */
[----:B------:R-:W-:Y:S01]  /*0030*/  ELECT P0, URZ, PT ;  /* 0x00000000003f782f */ /* 0x000fe20003800000 */
[----:B------:R-:W-:Y:S01]  /*0040*/  BSSY B0, `(.L_x_0) ;  /* 0x000000f000007945 */ /* 0x000fe20003800000 */
[--C-:B0-----:R-:W-:Y:S02]  /*0050*/  SHF.R.U32.HI R0, RZ, 0x5, R5.reuse ;  /* 0x00000005ff007819 */ /* 0x101fe40000011605 */
[----:B------:R-:W-:-:S03]  /*0060*/  SHF.R.U32.HI R2, RZ, 0x7, R5 ;  /* 0x00000007ff027819 */ /* 0x000fc60000011605 */
[----:B------:R-:W0:Y:S04]  /*0070*/  SHFL.IDX PT, R3, R0, RZ, 0x1f ;  /* 0x00001fff00037589 */ /* 0x000e2800000e0000 */
[----:B------:R1:W2:Y:S01]  /*0080*/  SHFL.IDX PT, R6, R2, RZ, 0x1f ;  /* 0x00001fff02067589 */ /* 0x0002a200000e0000 */
[----:B0-----:R-:W-:-:S13]  /*0090*/  ISETP.NE.OR P0, PT, R3, RZ, !P0 ;  /* 0x000000ff0300720c */ /* 0x001fda0004705670 */
[----:B-12---:R-:W-:Y:S05]  /*00a0*/  @P0 BRA `(.L_x_1) ;  /* 0x0000000000200947 */ /* 0x006fea0003800000 */
[----:B------:R-:W-:Y:S02]  /*00b0*/  ULDC.64 UR4, c[0x0][0x198] ;  /* 0x0000660000047ab9 */ /* 0x000fe40000000a00 */
[----:B------:R-:W-:Y:S02]  /*00c0*/  UIADD3 UR6, UP0, UR4, 0xf0, URZ ;  /* 0x000000f004067890 */ /* 0x000fe4000ff1e03f */
[----:B------:R-:W-:Y:S02]  /*00d0*/  UIADD3 UR4, UP1, UR4, 0x1f0, URZ ;  /* 0x000001f004047890 */ /* 0x000fe4000ff3e03f */
[----:B------:R-:W-:Y:S02]  /*00e0*/  UIADD3.X UR7, URZ, UR5, URZ, UP0, !UPT ;  /* 0x000000053f077290 */ /* 0x000fe400087fe43f */
[----:B------:R-:W-:-:S07]  /*00f0*/  UIADD3.X UR5, URZ, UR5, URZ, UP1, !UPT ;  /* 0x000000053f057290 */ /* 0x000fce0008ffe43f */
[----:B------:R0:W-:Y:S02]  /*0100*/  UTMACCTL.PF [UR6] ;  /* 0x00000000060079b9 */ /* 0x0001e40008040000 */
[----:B------:R0:W-:Y:S02]  /*0110*/  UTMACCTL.PF [UR4] ;  /* 0x00000000040079b9 */ /* 0x0001e40008040000 */
[----:B0-----:R-:W-:Y:S01]  /*0120*/  NOP ;  /* 0x0000000000007918 */ /* 0x001fe20000000000 */
.L_x_1:
[----:B------:R-:W-:Y:S05]  /*0130*/  BSYNC B0 ;  /* 0x0000000000007941 */ /* 0x000fea0003800000 */
.L_x_0:
[----:B------:R-:W0:Y:S02]  /*0140*/  SHFL.IDX PT, R4, R0, RZ, 0x1f ;  /* 0x00001fff00047589 */ /* 0x000e2400000e0000 */
[----:B0-----:R-:W-:-:S13]  /*0150*/  ISETP.NE.AND P0, PT, R4, RZ, PT ;  /* 0x000000ff0400720c */ /* 0x001fda0003f05270 */
[----:B------:R-:W-:Y:S05]  /*0160*/  @P0 BRA `(.L_x_2) ;  /* 0x0000000000840947 */ /* 0x000fea0003800000 */
[----:B------:R-:W-:Y:S01]  /*0170*/  ELECT P0, URZ, PT ;  /* 0x00000000003f782f */ /* 0x000fe20003800000 */
[----:B------:R-:W-:-:S12]  /*0180*/  BSSY B0, `(.L_x_2) ;  /* 0x000001f000007945 */ /* 0x000fd80003800000 */
[----:B------:R-:W-:Y:S05]  /*0190*/  @!P0 BRA `(.L_x_3) ;  /* 0x0000000000748947 */ /* 0x000fea0003800000 */
[----:B------:R-:W0:Y:S01]  /*01a0*/  S2UR UR8, SR_CgaCtaId ;  /* 0x00000000000879c3 */ /* 0x000e220000008800 */
[----:B------:R-:W-:Y:S01]  /*01b0*/  UMOV UR4, 0x400 ;  /* 0x0000040000047882 */ /* 0x000fe20000000000 */
[----:B------:R-:W-:Y:S01]  /*01c0*/  UMOV UR5, 0x1 ;  /* 0x0000000100057882 */ /* 0x000fe20000000000 */
[----:B------:R-:W-:Y:S02]  /*01d0*/  UMOV UR6, 0x4 ;  /* 0x0000000400067882 */ /* 0x000fe40000000000 */
[----:B------:R-:W-:-:S04]  /*01e0*/  UIADD3 UR6, -UR6, 0x100000, URZ ;  /* 0x0010000006067890 */ /* 0x000fc8000fffe13f */
[----:B------:R-:W-:Y:S02]  /*01f0*/  USHF.L.U32 UR7, UR6, 0xb, URZ ;  /* 0x0000000b06077899 */ /* 0x000fe4000800063f */
[----:B------:R-:W-:Y:S02]  /*0200*/  USHF.L.U32 UR6, UR6, 0x1, URZ ;  /* 0x0000000106067899 */ /* 0x000fe4000800063f */
[----:B0-----:R-:W-:Y:S02]  /*0210*/  ULEA UR8, UR8, UR4, 0x18 ;  /* 0x0000000408087291 */ /* 0x001fe4000f8ec03f */
[----:B------:R-:W-:-:S04]  /*0220*/  UIADD3 UR4, -UR5, 0x100000, URZ ;  /* 0x0010000005047890 */ /* 0x000fc8000fffe13f */
[----:B------:R-:W-:Y:S02]  /*0230*/  USHF.L.U32 UR5, UR4, 0xb, URZ ;  /* 0x0000000b04057899 */ /* 0x000fe4000800063f */
[----:B------:R-:W-:Y:S01]  /*0240*/  USHF.L.U32 UR4, UR4, 0x1, URZ ;  /* 0x0000000104047899 */ /* 0x000fe2000800063f */
[----:B------:R-:W0:Y:S11]  /*0250*/  FENCE.VIEW.ASYNC.S ;  /* 0x00000000000073c6 */ /* 0x000e360000000000 */
[----:B0-----:R0:W1:Y:S01]  /*0260*/  SYNCS.EXCH.64 URZ, [UR8], UR4 ;  /* 0x00000004083f75b2 */ /* 0x0010620008000100 */
[----:B------:R0:W2:Y:S01]  /*0270*/  SYNCS.EXCH.64 URZ, [UR8+0x40], UR6 ;  /* 0x00004006083f75b2 */ /* 0x0000a20008000100 */
[----:B------:R0:W3:Y:S01]  /*0280*/  SYNCS.EXCH.64 URZ, [UR8+0x8], UR4 ;  /* 0x00000804083f75b2 */ /* 0x0000e20008000100 */
[----:B------:R0:W4:Y:S01]  /*0290*/  SYNCS.EXCH.64 URZ, [UR8+0x48], UR6 ;  /* 0x00004806083f75b2 */ /* 0x0001220008000100 */
[----:B------:R0:W0:Y:S01]  /*02a0*/  SYNCS.EXCH.64 URZ, [UR8+0x10], UR4 ;  /* 0x00001004083f75b2 */ /* 0x0000220008000100 */
        /* <DEDUP_REMOVED lines=11> */
[----:B------:R-:W-:Y:S01]  /*0360*/  NOP ;  /* 0x0000000000007918 */ /* 0x000fe20000000000 */
.L_x_3:
[----:B0-----:R-:W-:Y:S05]  /*0370*/  BSYNC B0 ;  /* 0x0000000000007941 */ /* 0x001fea0003800000 */
.L_x_2:
[----:B------:R-:W-:Y:S01]  /*0380*/  SHF.R.S32.HI R2, RZ, 0x1f, R5 ;  /* 0x0000001fff027819 */ /* 0x000fe20000011405 */
[----:B------:R-:W0:Y:S01]  /*0390*/  SHFL.IDX PT, R0, R0, RZ, 0x1f ;  /* 0x00001fff00007589 */ /* 0x000e2200000e0000 */
[----:B------:R-:W5:Y:S01]  /*03a0*/  S2UR UR8, SR_CTAID.X ;  /* 0x00000000000879c3 */ /* 0x000f620000002500 */
[----:B------:R-:W-:Y:S02]  /*03b0*/  ELECT P0, URZ, PT ;  /* 0x00000000003f782f */ /* 0x000fe40003800000 */
[----:B------:R-:W-:Y:S01]  /*03c0*/  LEA.HI R2, R2, R5, RZ, 0x7 ;  /* 0x0000000502027211 */ /* 0x000fe200078f38ff */
[----:B------:R-:W-:Y:S01]  /*03d0*/  ULDC UR4, c[0x0][0x150] ;  /* 0x0000540000047ab9 */ /* 0x000fe20000000800 */
[----:B------:R-:W-:Y:S01]  /*03e0*/  SHF.R.S32.HI R9, RZ, 0x1f, R4 ;  /* 0x0000001fff097819 */ /* 0x000fe20000011404 */
[----:B------:R-:W-:Y:S01]  /*03f0*/  NOP ;  /* 0x0000000000007918 */ /* 0x000fe20000000000 */
[----:B------:R-:W-:Y:S01]  /*0400*/  LOP3.LUT R2, R2, 0xffffff80, RZ, 0xc0, !PT ;  /* 0xffffff8002027812 */ /* 0x000fe200078ec0ff */
[----:B------:R-:W-:Y:S01]  /*0410*/  NOP ;  /* 0x0000000000007918 */ /* 0x000fe20000000000 */
[----:B------:R-:W-:Y:S01]  /*0420*/  LEA.HI R9, R9, R4, RZ, 0x2 ;  /* 0x0000000409097211 */ /* 0x000fe200078f10ff */
[----:B------:R-:W1:Y:S01]  /*0430*/  LDC R11, c[0x0][0x144] ;  /* 0x00005100ff0b7b82 */ /* 0x000e620000000800 */
[----:B------:R-:W-:Y:S01]  /*0440*/  ISETP.NE.AND P3, PT, R6, RZ, PT ;  /* 0x000000ff0600720c */ /* 0x000fe20003f65270 */
[----:B------:R-:W-:Y:S01]  /*0450*/  IMAD.IADD R7, R5, 0x1, -R2 ;  /* 0x0000000105077824 */ /* 0x000fe200078e0a02 */
[----:B------:R-:W-:Y:S01]  /*0460*/  LOP3.LUT R9, R9, 0x3ffffffc, RZ, 0xc0, !PT ;  /* 0x3ffffffc09097812 */ /* 0x000fe200078ec0ff */
[----:B------:R-:W2:Y:S03]  /*0470*/  S2R R2, SR_CTAID.Y ;  /* 0x0000000000027919 */ /* 0x000ea60000002600 */
[----:B------:R-:W-:Y:S01]  /*0480*/  SHF.R.S32.HI R8, RZ, 0x1f, R7 ;  /* 0x0000001fff087819 */ /* 0x000fe20000011407 */
[----:B------:R-:W-:Y:S01]  /*0490*/  IMAD.IADD R4, R4, 0x1, -R9 ;  /* 0x0000000104047824 */ /* 0x000fe200078e0a09 */
[----:B------:R-:W3:Y:S02]  /*04a0*/  LDC R12, c[0x0][0x140] ;  /* 0x00005000ff0c7b82 */ /* 0x000ee40000000800 */
[----:B------:R-:W-:-:S02]  /*04b0*/  LEA.HI R8, R8, R7, RZ, 0x3 ;  /* 0x0000000708087211 */ /* 0x000fc400078f18ff */
[----:B0-----:R-:W-:Y:S02]  /*04c0*/  ISETP.NE.OR P0, PT, R0, RZ, !P0 ;  /* 0x000000ff0000720c */ /* 0x001fe40004705670 */
[--C-:B------:R-:W-:Y:S02]  /*04d0*/  SHF.R.S32.HI R0, RZ, 0x3, R8.reuse ;  /* 0x00000003ff007819 */ /* 0x100fe40000011408 */
[----:B------:R-:W-:Y:S02]  /*04e0*/  SHF.R.S32.HI R5, RZ, 0x1f, R8 ;  /* 0x0000001fff057819 */ /* 0x000fe40000011408 */
[----:B-----5:R-:W-:Y:S02]  /*04f0*/  I2FP.F32.U32 R8, UR8 ;  /* 0x0000000800087c45 */ /* 0x020fe40008201000 */
[----:B------:R-:W-:-:S03]  /*0500*/  LEA.HI R5, R5, R0, RZ, 0x2 ;  /* 0x0000000005057211 */ /* 0x000fc600078f10ff */
[----:B------:R-:W-:Y:S01]  /*0510*/  FMUL R10, R8, UR4 ;  /* 0x00000004080a7c20 */ /* 0x000fe20008400000 */
[----:B------:R-:W-:Y:S01]  /*0520*/  LOP3.LUT R5, R5, 0xfffffffc, RZ, 0xc0, !PT ;  /* 0xfffffffc05057812 */ /* 0x000fe200078ec0ff */
[----:B------:R-:W-:Y:S01]  /*0530*/  VOTEU.ALL UP0, P0 ;  /* 0x00000000003f7886 */ /* 0x000fe20000000000 */
[----:B------:R-:W-:Y:S01]  /*0540*/  ULDC UR4, c[0x0][0x154] ;  /* 0x0000550000047ab9 */ /* 0x000fe20000000800 */
[----:B------:R-:W-:Y:S02]  /*0550*/  VOTEU.ALL UP1, P0 ;  /* 0x00000000003f7886 */ /* 0x000fe40000020000 */
[----:B------:R-:W0:Y:S01]  /*0560*/  F2I.U32.TRUNC.NTZ R10, R10 ;  /* 0x0000000a000a7305 */ /* 0x000e22000020f000 */
[----:B------:R-:W-:Y:S01]  /*0570*/  IMAD.IADD R5, R0, 0x1, -R5 ;  /* 0x0000000100057824 */ /* 0x000fe200078e0a05 */
[----:B------:R-:W5:Y:S01]  /*0580*/  @!UP0 S2UR UR7, SR_CgaCtaId ;  /* 0x00000000000789c3 */ /* 0x000f620000008800 */
[----:B------:R-:W-:Y:S01]  /*0590*/  @!UP0 UMOV UR6, 0x400 ;  /* 0x0000040000068882 */ /* 0x000fe20000000000 */
[----:B---3--:R-:W-:Y:S01]  /*05a0*/  ISETP.EQ.U32.AND P2, PT, R12, 0x1, PT ;  /* 0x000000010c00780c */ /* 0x008fe20003f42070 */
[----:B------:R-:W-:Y:S01]  /*05b0*/  IMAD R8, R4, 0x4, R5 ;  /* 0x0000000404087824 */ /* 0x000fe200078e0205 */
[----:B--2---:R-:W-:-:S04]  /*05c0*/  I2FP.F32.U32 R4, R2 ;  /* 0x0000000200047245 */ /* 0x004fc80000201000 */
[----:B------:R-:W-:Y:S01]  /*05d0*/  LEA.HI R0, R8, R8, RZ, 0x1 ;  /* 0x0000000808007211 */ /* 0x000fe200078f08ff */
[----:B------:R-:W2:Y:S03]  /*05e0*/  LDC R5, c[0x0][0x148] ;  /* 0x00005200ff057b82 */ /* 0x000ea60000000800 */
[----:B------:R-:W-:Y:S01]  /*05f0*/  LOP3.LUT R9, R0, 0xfffffffe, RZ, 0xc0, !PT ;  /* 0xfffffffe00097812 */ /* 0x000fe200078ec0ff */
[----:B0-----:R-:W-:Y:S02]  /*0600*/  IMAD.MOV R14, RZ, RZ, -R10 ;  /* 0x000000ffff0e7224 */ /* 0x001fe400078e0a0a */
[----:B------:R-:W-:Y:S01]  /*0610*/  FMUL R10, R4, UR4 ;  /* 0x00000004040a7c20 */ /* 0x000fe20008400000 */
[----:B------:R-:W-:Y:S01]  /*0620*/  SHF.R.S32.HI R0, RZ, 0x1f, R3 ;  /* 0x0000001fff007819 */ /* 0x000fe20000011403 */
[----:B------:R-:W-:Y:S01]  /*0630*/  UMOV UR4, 0x20 ;  /* 0x0000002000047882 */ /* 0x000fe20000000000 */
[----:B-1----:R-:W-:Y:S01]  /*0640*/  IMAD R4, R11, R14, UR8 ;  /* 0x000000080b047e24 */ /* 0x002fe2000f8e020e */
[----:B------:R-:W-:-:S04]  /*0650*/  @!UP0 UIADD3 UR4, -UR4, 0x100000, URZ ;  /* 0x0010000004048890 */ /* 0x000fc8000fffe13f */
[----:B------:R-:W-:Y:S02]  /*0660*/  @!UP0 USHF.L.U32 UR5, UR4, 0xb, URZ ;  /* 0x0000000b04058899 */ /* 0x000fe4000800063f */
[----:B------:R-:W-:Y:S01]  /*0670*/  @!UP0 USHF.L.U32 UR4, UR4, 0x1, URZ ;  /* 0x0000000104048899 */ /* 0x000fe2000800063f */
[----:B------:R-:W-:Y:S01]  /*0680*/  IMAD.IADD R9, R8, 0x1, -R9 ;  /* 0x0000000108097824 */ /* 0x000fe200078e0a09 */
[----:B------:R-:W0:Y:S01]  /*0690*/  F2I.U32.TRUNC.NTZ R10, R10 ;  /* 0x0000000a000a7305 */ /* 0x000e22000020f000 */
[----:B------:R-:W-:-:S03]  /*06a0*/  LEA.HI R0, R0, R3, RZ, 0x2 ;  /* 0x0000000300007211 */ /* 0x000fc600078f10ff */
[----:B------:R-:W-:Y:S01]  /*06b0*/  ISETP.NE.AND P4, PT, R9, R4, PT ;  /* 0x000000040900720c */ /* 0x000fe20003f85270 */
[----:B------:R-:W-:Y:S01]  /*06c0*/  IMAD.SHL.U32 R9, R8, 0x4, RZ ;  /* 0x0000000408097824 */ /* 0x000fe200078e00ff */
[----:B------:R-:W-:Y:S01]  /*06d0*/  LOP3.LUT R0, R0, 0xfffffffc, RZ, 0xc0, !PT ;  /* 0xfffffffc00007812 */ /* 0x000fe200078ec0ff */
[----:B-----5:R-:W-:Y:S01]  /*06e0*/  @!UP0 ULEA UR6, UR7, UR6, 0x18 ;  /* 0x0000000607068291 */ /* 0x020fe2000f8ec03f */
[----:B------:R-:W-:Y:S02]  /*06f0*/  VOTEU.ALL UP0, P0 ;  /* 0x00000000003f7886 */ /* 0x000fe40000000000 */
[----:B------:R-:W-:Y:S01]  /*0700*/  LOP3.LUT R13, R8, 0xc, R9, 0x78, !PT ;  /* 0x0000000c080d7812 */ /* 0x000fe200078e7809 */
[----:B------:R-:W-:Y:S01]  /*0710*/  IMAD.IADD R0, R3, 0x1, -R0 ;  /* 0x0000000103007824 */ /* 0x000fe200078e0a00 */
[----:B------:R-:W-:Y:S01]  /*0720*/  LOP3.LUT P0, RZ, R7, 0x7, RZ, 0xc0, !PT ;  /* 0x0000000707ff7812 */ /* 0x000fe2000780c0ff */
[----:B------:R-:W-:Y:S02]  /*0730*/  IMAD.MOV.U32 R7, RZ, RZ, 0x1 ;  /* 0x00000001ff077424 */ /* 0x000fe400078e00ff */
[----:B0-----:R-:W-:Y:S01]  /*0740*/  IMAD.MOV R14, RZ, RZ, -R10 ;  /* 0x000000ffff0e7224 */ /* 0x001fe200078e0a0a */
[----:B------:R-:W-:Y:S01]  /*0750*/  ISETP.NE.AND P1, PT, R0, 0x3, PT ;  /* 0x000000030000780c */ /* 0x000fe20003f25270 */
[----:B------:R-:W-:Y:S01]  /*0760*/  VIADD R10, R6, 0xffffffff ;  /* 0xffffffff060a7836 */ /* 0x000fe20000000000 */
[----:B------:R-:W-:Y:S01]  /*0770*/  @P4 LEA.HI R8, R13, R13, RZ, 0x1 ;  /* 0x0000000d0d084211 */ /* 0x000fe200078f08ff */
[----:B--2---:R-:W-:Y:S01]  /*0780*/  IMAD R9, R5, R14, R2 ;  /* 0x0000000e05097224 */ /* 0x004fe200078e0202 */
[----:B------:R-:W-:Y:S01]  /*0790*/  ISETP.EQ.OR P1, PT, R0, RZ, !P1 ;  /* 0x000000ff0000720c */ /* 0x000fe20004f22670 */
[----:B------:R0:W-:Y:S01]  /*07a0*/  STL [R1+0x84], R13 ;  /* 0x0000840d01007387 */ /* 0x0001e20000100800 */
[----:B------:R-:W-:-:S03]  /*07b0*/  @P4 SHF.R.S32.HI R8, RZ, 0x1, R8 ;  /* 0x00000001ff084819 */ /* 0x000fc60000011408 */
[----:B------:R-:W1:Y:S02]  /*07c0*/  FENCE.VIEW.ASYNC.S ;  /* 0x00000000000073c6 */ /* 0x000e640000000000 */
[----:B-1----:R0:W1:Y:S01]  /*07d0*/  @!UP0 SYNCS.EXCH.64 URZ, [UR6+0x90], UR4 ;  /* 0x00009004063f85b2 */ /* 0x0020620008000100 */
[----:B------:R-:W-:Y:S02]  /*07e0*/  ISETP.LT.U32.AND P0, PT, R13, 0x2, !P0 ;  /* 0x000000020d00780c */ /* 0x000fe40004701070 */
[----:B------:R-:W-:Y:S02]  /*07f0*/  @P4 ISETP.NE.AND P5, PT, R8, R9, PT ;  /* 0x000000090800420c */ /* 0x000fe40003fa5270 */
[----:B------:R-:W-:Y:S02]  /*0800*/  ISETP.EQ.AND P1, PT, R6, RZ, P1 ;  /* 0x000000ff0600720c */ /* 0x000fe40000f22270 */
[----:B------:R-:W-:Y:S02]  /*0810*/  SEL R8, RZ, 0x1, !P0 ;  /* 0x00000001ff087807 */ /* 0x000fe40004000000 */
[----:B------:R-:W-:-:S02]  /*0820*/  @P4 SEL R7, RZ, 0x1, P5 ;  /* 0x00000001ff074807 */ /* 0x000fc40002800000 */
[----:B------:R-:W-:Y:S02]  /*0830*/  ISETP.GE.U32.AND P6, PT, R10, 0x2, PT ;  /* 0x000000020a00780c */ /* 0x000fe40003fc6070 */
[----:B------:R-:W-:Y:S02]  /*0840*/  SEL R6, RZ, 0x1, !P1 ;  /* 0x00000001ff067807 */ /* 0x000fe40004800000 */
[----:B------:R-:W-:Y:S01]  /*0850*/  LOP3.LUT R7, R7, R8, RZ, 0xc0, !PT ;  /* 0x0000000807077212 */ /* 0x000fe200078ec0ff */
[----:B------:R0:W2:Y:S01]  /*0860*/  @!UP1 SYNCS.EXCH.64 URZ, [UR6+0x98], UR4 ;  /* 0x00009804063f95b2 */ /* 0x0000a20008000100 */
[----:B------:R-:W-:Y:S01]  /*0870*/  SEL R6, R6, 0x2, P6 ;  /* 0x0000000206067807 */ /* 0x000fe20003000000 */
[----:B------:R-:W-:Y:S02]  /*0880*/  NOP ;  /* 0x0000000000007918 */ /* 0x000fe40000000000 */
[----:B------:R0:W-:Y:S04]  /*0890*/  STL [R1+0x80], R7 ;  /* 0x0000800701007387 */ /* 0x0001e80000100800 */
[----:B------:R0:W-:Y:S01]  /*08a0*/  STL [R1+0x88], R6 ;  /* 0x0000880601007387 */ /* 0x0001e20000100800 */
[----:B-1----:R-:W-:Y:S05]  /*08b0*/  @!P2 BRA `(.L_x_4) ;  /* 0x000000000008a947 */ /* 0x002fea0003800000 */
[----:B--2-4-:R-:W-:Y:S01]  /*08c0*/  UCGABAR_ARV ;  /* 0x00000000000079c7 */ /* 0x014fe20008000000 */
[----:B------:R-:W-:Y:S05]  /*08d0*/  BRA `(.L_x_5) ;  /* 0x0000000000047947 */ /* 0x000fea0003800000 */
.L_x_4:
[----:B--2-4-:R-:W-:Y:S01]  /*08e0*/  NOP ;  /* 0x0000000000007918 */ /* 0x014fe20000000000 */
.L_x_5:
[----:B0-----:R-:W0:Y:S01]  /*08f0*/  LDC R6, c[0x0][0x65c] ;  /* 0x00019700ff067b82 */ /* 0x001e220000000800 */
[----:B------:R-:W-:Y:S01]  /*0900*/  IMAD.MOV.U32 R7, RZ, RZ, RZ ;  /* 0x000000ffff077224 */ /* 0x000fe200078e00ff */
[----:B------:R-:W-:Y:S02]  /*0910*/  LOP3.LUT R17, R17, 0xfffffff7, RZ, 0xc0, !PT ;  /* 0xfffffff711117812 */ /* 0x000fe400078ec0ff */
[----:B0-----:R-:W-:Y:S01]  /*0920*/  ISETP.NE.AND P1, PT, R6, 0x1, PT ;  /* 0x000000010600780c */ /* 0x001fe20003f25270 */
[----:B------:R-:W-:-:S12]  /*0930*/  IMAD.U32 R6, RZ, RZ, UR8 ;  /* 0x00000008ff067e24 */ /* 0x000fd8000f8e00ff */
[----:B------:R-:W0:Y:S01]  /*0940*/  @P1 LDC R9, c[0x0][0x10] ;  /* 0x00000400ff091b82 */ /* 0x000e220000000800 */
[----:B------:R-:W-:Y:S01]  /*0950*/  @P1 IMAD.MOV.U32 R3, RZ, RZ, RZ ;  /* 0x000000ffff031224 */ /* 0x000fe200078e00ff */
[----:B------:R-:W-:Y:S01]  /*0960*/  @P1 LOP3.LUT R17, R17, 0x8, RZ, 0xfc, !PT ;  /* 0x0000000811111812 */ /* 0x000fe200078efcff */
[----:B------:R-:W-:-:S05]  /*0970*/  @P1 IMAD.MOV.U32 R13, RZ, RZ, RZ ;  /* 0x000000ffff0d1224 */ /* 0x000fca00078e00ff */
[----:B------:R-:W1:Y:S01]  /*0980*/  @!P1 LDC R11, c[0x0][0xc] ;  /* 0x00000300ff0b9b82 */ /* 0x000e620000000800 */
[----:B0-----:R-:W-:-:S04]  /*0990*/  @P1 IMAD.WIDE.U32 R8, R9, UR8, R2 ;  /* 0x0000000809081c25 */ /* 0x001fc8000f8e0002 */
[----:B------:R-:W-:Y:S02]  /*09a0*/  @P1 IMAD.MOV.U32 R15, RZ, RZ, R8 ;  /* 0x000000ffff0f1224 */ /* 0x000fe400078e0008 */
[----:B------:R-:W-:Y:S02]  /*09b0*/  @P1 IMAD.IADD R23, R9, 0x1, R13 ;  /* 0x0000000109171824 */ /* 0x000fe400078e020d */
[----:B-1----:R-:W-:-:S04]  /*09c0*/  @!P1 IMAD.WIDE.U32 R6, R2, R11, R6 ;  /* 0x0000000b02069225 */ /* 0x002fc800078e0006 */
[----:B------:R-:W-:Y:S02]  /*09d0*/  @!P1 IMAD.MOV.U32 R15, RZ, RZ, R6 ;  /* 0x000000ffff0f9224 */ /* 0x000fe400078e0006 */
[----:B------:R-:W-:-:S03]  /*09e0*/  @!P1 IMAD.MOV.U32 R23, RZ, RZ, R7 ;  /* 0x000000ffff179224 */ /* 0x000fc600078e0007 */
[----:B------:R0:W-:Y:S04]  /*09f0*/  STL [R1+0x94], R15 ;  /* 0x0000940f01007387 */ /* 0x0001e80000100800 */
[----:B------:R0:W-:Y:S01]  /*0a00*/  STL [R1+0x90], R23 ;  /* 0x0000901701007387 */ /* 0x0001e20000100800 */
[----:B------:R-:W-:Y:S05]  /*0a10*/  @!P2 BRA `(.L_x_6) ;  /* 0x00000000000ca947 */ /* 0x000fea0003800000 */
[----:B------:R-:W-:Y:S01]  /*0a20*/  UCGABAR_WAIT ;  /* 0x0000000000007dc7 */ /* 0x000fe20008000000 */
[----:B------:R-:W-:Y:S01]  /*0a30*/  CCTL.IVALL ;  /* 0x00000000ff00798f */ /* 0x000fe20002000000 */
[----:B------:R-:W-:Y:S05]  /*0a40*/  BRA `(.L_x_7) ;  /* 0x0000000000047947 */ /* 0x000fea0003800000 */
.L_x_6:
[----:B------:R-:W-:Y:S06]  /*0a50*/  BAR.SYNC.DEFER_BLOCKING 0x0 ;  /* 0x0000000000007b1d */ /* 0x000fec0000010000 */
.L_x_7:
[----:B------:R-:W-:Y:S05]  /*0a60*/  @!P3 BRA `(.L_x_8) ;  /* 0x0000011800fcb947 */ /* 0x000fea0003800000 */
[----:B------:R-:W-:-:S13]  /*0a70*/  ISETP.GT.U32.AND P0, PT, R10, 0x1, PT ;  /* 0x000000010a00780c */ /* 0x000fda0003f04070 */
[----:B------:R-:W-:Y:S05]  /*0a80*/  @P0 EXIT ;  /* 0x000000000000094d */ /* 0x000fea0003800000 */
[----:B------:R-:W-:Y:S01]  /*0a90*/  IMAD.MOV.U32 R6, RZ, RZ, -0x1 ;  /* 0xffffffffff067424 */ /* 0x000fe200078e00ff */
[----:B------:R-:W-:Y:S01]  /*0aa0*/  ULDC.64 UR4, c[0x0][0x650] ;  /* 0x0001940000047ab9 */ /* 0x000fe20000000a00 */
[----:B------:R-:W-:Y:S01]  /*0ab0*/  PRMT R0, RZ, 0x7610, R0 ;  /* 0x00007610ff007816 */ /* 0x000fe20000000000 */
[----:B------:R-:W-:Y:S01]  /*0ac0*/  IMAD.MOV.U32 R18, RZ, RZ, -0x1 ;  /* 0xffffffffff127424 */ /* 0x000fe200078e00ff */
[----:B------:R-:W-:Y:S01]  /*0ad0*/  ISETP.GE.U32.AND P0, PT, R15, UR4, PT ;  /* 0x000000040f007c0c */ /* 0x000fe2000bf06070 */
[----:B------:R1:W-:Y:S01]  /*0ae0*/  STL [R1+0x8c], R6 ;  /* 0x00008c0601007387 */ /* 0x0003e20000100800 */
[----:B------:R-:W-:Y:S02]  /*0af0*/  IMAD.MOV.U32 R22, RZ, RZ, -0x1 ;  /* 0xffffffffff167424 */ /* 0x000fe400078e00ff */
[----:B------:R-:W-:-:S13]  /*0b00*/  ISETP.GE.U32.AND.EX P0, PT, R23, UR5, PT, P0 ;  /* 0x0000000517007c0c */ /* 0x000fda000bf06100 */
[----:B-1----:R-:W-:Y:S05]  /*0b10*/  @P0 BRA `(.L_x_9) ;  /* 0x0000000400340947 */ /* 0x002fea0003800000 */
[----:B------:R-:W1:Y:S01]  /*0b20*/  LDC.64 R18, c[0x0][0x628] ;  /* 0x00018a00ff127b82 */ /* 0x000e620000000a00 */
[----:B------:R-:W-:Y:S02]  /*0b30*/  IMAD.MOV.U32 R6, RZ, RZ, R15 ;  /* 0x000000ffff067224 */ /* 0x000fe400078e000f */
[----:B------:R-:W-:-:S05]  /*0b40*/  IMAD.MOV.U32 R7, RZ, RZ, R23 ;  /* 0x000000ffff077224 */ /* 0x000fca00078e0017 */
[----:B------:R-:W2:Y:S08]  /*0b50*/  LDC R0, c[0x0][0x630] ;  /* 0x00018c00ff007b82 */ /* 0x000eb00000000800 */
[----:B------:R-:W3:Y:S01]  /*0b60*/  LDC.64 R20, c[0x0][0x620] ;  /* 0x00018800ff147b82 */ /* 0x000ee20000000a00 */
[----:B-1----:R-:W-:-:S04]  /*0b70*/  ISETP.NE.U32.AND P0, PT, R18, RZ, PT ;  /* 0x000000ff1200720c */ /* 0x002fc80003f05070 */
[----:B------:R-:W-:-:S13]  /*0b80*/  ISETP.NE.AND.EX P0, PT, R19, RZ, PT, P0 ;  /* 0x000000ff1300720c */ /* 0x000fda0003f05300 */
[----:B--23--:R-:W-:Y:S05]  /*0b90*/  @!P0 BRA `(.L_x_10) ;  /* 0x0000000000288947 */ /* 0x00cfea0003800000 */
[----:B------:R-:W1:Y:S02]  /*0ba0*/  LDC R11, c[0x0][0x634] ;  /* 0x00018d00ff0b7b82 */ /* 0x000e640000000800 */
[----:B-1----:R-:W-:-:S05]  /*0bb0*/  IADD3 R11, P0, R15, R11, RZ ;  /* 0x0000000b0f0b7210 */ /* 0x002fca0007f1e0ff */
[----:B------:R-:W-:-:S04]  /*0bc0*/  IMAD.X R13, RZ, RZ, R23, P0 ;  /* 0x000000ffff0d7224 */ /* 0x000fc800000e0617 */
[----:B------:R-:W-:-:S04]  /*0bd0*/  IMAD.WIDE.U32 R6, R13, R18, RZ ;  /* 0x000000120d067225 */ /* 0x000fc800078e00ff */
[----:B------:R-:W-:-:S04]  /*0be0*/  IMAD.WIDE.U32 R8, P0, R11, R19, R6 ;  /* 0x000000130b087225 */ /* 0x000fc80007800006 */
[----:B------:R-:W-:-:S04]  /*0bf0*/  IMAD.WIDE.U32 R6, R11, R18, RZ ;  /* 0x000000120b067225 */ /* 0x000fc800078e00ff */
[----:B------:R-:W-:Y:S01]  /*0c00*/  IMAD.X R11, RZ, RZ, RZ, P0 ;  /* 0x000000ffff0b7224 */ /* 0x000fe200000e06ff */
[----:B------:R-:W-:Y:S01]  /*0c10*/  IADD3 RZ, P0, R7, R8, RZ ;  /* 0x0000000807ff7210 */ /* 0x000fe20007f1e0ff */
[----:B------:R-:W-:-:S04]  /*0c20*/  IMAD.MOV.U32 R10, RZ, RZ, R9 ;  /* 0x000000ffff0a7224 */ /* 0x000fc800078e0009 */
[----:B------:R-:W-:-:S08]  /*0c30*/  IMAD.WIDE.U32.X R6, R13, R19, R10, P0 ;  /* 0x000000130d067225 */ /* 0x000fd000000e040a */
.L_x_10:
[-CC-:B------:R-:W-:Y:S01]  /*0c40*/  SHF.R.U64 R24, R6, R0.reuse, R7.reuse ;  /* 0x0000000006187219 */ /* 0x180fe20000001207 */
[----:B------:R-:W1:Y:S01]  /*0c50*/  LDC.64 R18, c[0x0][0x640] ;  /* 0x00019000ff127b82 */ /* 0x000e620000000a00 */
[----:B------:R-:W-:Y:S01]  /*0c60*/  SHF.R.U32.HI R0, RZ, R0, R7 ;  /* 0x00000000ff007219 */ /* 0x000fe20000011607 */
[----:B------:R-:W-:Y:S01]  /*0c70*/  IMAD.MOV.U32 R6, RZ, RZ, R15 ;  /* 0x000000ffff067224 */ /* 0x000fe200078e000f */
[----:B------:R-:W-:Y:S01]  /*0c80*/  IADD3 R3, P0, RZ, -R24, RZ ;  /* 0x80000018ff037210 */ /* 0x000fe20007f1e0ff */
[----:B------:R-:W-:-:S04]  /*0c90*/  IMAD R25, R5, R14, R2 ;  /* 0x0000000e05197224 */ /* 0x000fc800078e0202 */
[----:B------:R-:W2:Y:S01]  /*0ca0*/  LDC R8, c[0x0][0x618] ;  /* 0x00018600ff087b82 */ /* 0x000ea20000000800 */
[----:B------:R-:W-:-:S04]  /*0cb0*/  IMAD.X R7, RZ, RZ, ~R0, P0 ;  /* 0x000000ffff077224 */ /* 0x000fc800000e0e00 */
[-C--:B------:R-:W-:Y:S02]  /*0cc0*/  IMAD R0, R7, R20.reuse, RZ ;  /* 0x0000001407007224 */ /* 0x080fe400078e02ff */
[----:B------:R-:W-:Y:S01]  /*0cd0*/  IMAD.MOV.U32 R7, RZ, RZ, R23 ;  /* 0x000000ffff077224 */ /* 0x000fe200078e0017 */
[----:B------:R-:W3:Y:S01]  /*0ce0*/  LDC R12, c[0x0][0x608] ;  /* 0x00018200ff0c7b82 */ /* 0x000ee20000000800 */
[----:B0-----:R-:W-:Y:S02]  /*0cf0*/  IMAD.MOV.U32 R23, RZ, RZ, 0x1 ;  /* 0x00000001ff177424 */ /* 0x001fe400078e00ff */
[----:B------:R-:W-:-:S04]  /*0d00*/  IMAD.WIDE.U32 R6, R3, R20, R6 ;  /* 0x0000001403067225 */ /* 0x000fc800078e0006 */
[----:B------:R-:W-:Y:S01]  /*0d10*/  IMAD R3, R3, R21, R0 ;  /* 0x0000001503037224 */ /* 0x000fe200078e0200 */
[----:B------:R-:W0:Y:S01]  /*0d20*/  LDC R16, c[0x0][0x658] ;  /* 0x00019600ff107b82 */ /* 0x000e220000000800 */
[----:B-1----:R-:W-:Y:S02]  /*0d30*/  ISETP.NE.U32.AND P0, PT, R18, RZ, PT ;  /* 0x000000ff1200720c */ /* 0x002fe40003f05070 */
[----:B------:R-:W-:Y:S02]  /*0d40*/  IMAD.IADD R3, R7, 0x1, R3 ;  /* 0x0000000107037824 */ /* 0x000fe400078e0203 */
[----:B------:R-:W-:Y:S01]  /*0d50*/  ISETP.NE.AND.EX P0, PT, R19, RZ, PT, P0 ;  /* 0x000000ff1300720c */ /* 0x000fe20003f05300 */
[----:B------:R-:W-:Y:S02]  /*0d60*/  IMAD.MOV.U32 R7, RZ, RZ, -0x1 ;  /* 0xffffffffff077424 */ /* 0x000fe400078e00ff */
[----:B------:R-:W1:Y:S01]  /*0d70*/  LDC R13, c[0x0][0x600] ;  /* 0x00018000ff0d7b82 */ /* 0x000e620000000800 */
[----:B--2---:R-:W-:-:S02]  /*0d80*/  SHF.R.U64 R10, R6, R8, R3 ;  /* 0x00000008060a7219 */ /* 0x004fc40000001203 */
[----:B------:R-:W-:-:S05]  /*0d90*/  SHF.R.U32.HI R3, RZ, R8, R3 ;  /* 0x00000008ff037219 */ /* 0x000fca0000011603 */
[----:B------:R-:W2:Y:S01]  /*0da0*/  LDC R15, c[0x0][0x648] ;  /* 0x00019200ff0f7b82 */ /* 0x000ea20000000800 */
[-CC-:B---3--:R-:W-:Y:S02]  /*0db0*/  SHF.R.U64 R22, R10, R12.reuse, R3.reuse ;  /* 0x0000000c0a167219 */ /* 0x188fe40000001203 */
[----:B------:R-:W-:-:S05]  /*0dc0*/  SHF.R.U32.HI R3, RZ, R12, R3 ;  /* 0x0000000cff037219 */ /* 0x000fca0000011603 */
[----:B------:R-:W3:Y:S01]  /*0dd0*/  LDC R21, c[0x0][0x638] ;  /* 0x00018e00ff157b82 */ /* 0x000ee20000000800 */
[-CC-:B0-----:R-:W-:Y:S02]  /*0de0*/  SHF.R.U64 R12, R22, R16.reuse, R3.reuse ;  /* 0x00000010160c7219 */ /* 0x181fe40000001203 */
[-C--:B------:R-:W-:Y:S02]  /*0df0*/  SHF.L.U32 R0, R7, R16.reuse, RZ ;  /* 0x0000001007007219 */ /* 0x080fe400000006ff */
[----:B------:R-:W-:Y:S01]  /*0e00*/  SHF.R.U32.HI R3, RZ, R16, R3 ;  /* 0x00000010ff037219 */ /* 0x000fe20000011603 */
[----:B------:R-:W-:Y:S01]  /*0e10*/  IMAD.MOV.U32 R2, RZ, RZ, R12 ;  /* 0x000000ffff027224 */ /* 0x000fe200078e000c */
[----:B------:R-:W-:Y:S01]  /*0e20*/  LOP3.LUT R5, RZ, R0, RZ, 0x33, !PT ;  /* 0x00000000ff057212 */ /* 0x000fe200078e33ff */
[----:B------:R-:W0:Y:S01]  /*0e30*/  LDC R20, c[0x0][0x610] ;  /* 0x00018400ff147b82 */ /* 0x000e220000000800 */
[----:B------:R-:W-:Y:S05]  /*0e40*/  @!P0 BRA `(.L_x_11) ;  /* 0x0000000000288947 */ /* 0x000fea0003800000 */
[----:B------:R-:W4:Y:S02]  /*0e50*/  LDC R9, c[0x0][0x64c] ;  /* 0x00019300ff097b82 */ /* 0x000f240000000800 */
[----:B----4-:R-:W-:-:S05]  /*0e60*/  IADD3 R9, P0, R12, R9, RZ ;  /* 0x000000090c097210 */ /* 0x010fca0007f1e0ff */
        /* <DEDUP_REMOVED lines=8> */
.L_x_11:
[----:B------:R4:W-:Y:S01]  /*0ef0*/  STL [R1+0x8c], R24 ;  /* 0x00008c1801007387 */ /* 0x0009e20000100800 */
[----:B--2---:R-:W-:Y:S01]  /*0f00*/  SHF.R.U64 R2, R2, R15, R3 ;  /* 0x0000000f02027219 */ /* 0x004fe20000001203 */
[----:B-1----:R-:W-:Y:S01]  /*0f10*/  VIADD R3, R13, 0xffffffff ;  /* 0xffffffff0d037836 */ /* 0x002fe20000000000 */
[----:B------:R-:W-:Y:S02]  /*0f20*/  SHF.L.U32 R0, R23, R16, RZ ;  /* 0x0000001017007219 */ /* 0x000fe400000006ff */
[----:B------:R-:W-:Y:S01]  /*0f30*/  LOP3.LUT R5, R22, R5, RZ, 0xc0, !PT ;  /* 0x0000000516057212 */ /* 0x000fe200078ec0ff */
[----:B------:R-:W-:Y:S01]  /*0f40*/  IMAD.MOV R6, RZ, RZ, -R2 ;  /* 0x000000ffff067224 */ /* 0x000fe200078e0a02 */
[----:B------:R-:W-:Y:S02]  /*0f50*/  SEL R4, R4, R25, !P1 ;  /* 0x0000001904047207 */ /* 0x000fe40004800000 */
[----:B------:R-:W-:Y:S01]  /*0f60*/  LOP3.LUT R3, R10, R3, RZ, 0xc0, !PT ;  /* 0x000000030a037212 */ /* 0x000fe200078ec0ff */
[----:B------:R-:W-:-:S02]  /*0f70*/  IMAD R5, R0, R2, R5 ;  /* 0x0000000200057224 */ /* 0x000fc400078e0205 */
[----:B---3--:R-:W-:Y:S02]  /*0f80*/  IMAD R0, R6, R21, R12 ;  /* 0x0000001506007224 */ /* 0x008fe400078e020c */
[----:B0-----:R-:W-:Y:S02]  /*0f90*/  IMAD R4, R5, R20, R4 ;  /* 0x0000001405047224 */ /* 0x001fe400078e0204 */
[----:B------:R-:W-:Y:S02]  /*0fa0*/  IMAD.MOV.U32 R2, RZ, RZ, 0x1 ;  /* 0x00000001ff027424 */ /* 0x000fe400078e00ff */
[----:B------:R-:W-:-:S03]  /*0fb0*/  IMAD R3, R0, R13, R3 ;  /* 0x0000000d00037224 */ /* 0x000fc600078e0203 */
[----:B------:R-:W-:Y:S02]  /*0fc0*/  PRMT R0, R2, 0x7610, R0 ;  /* 0x0000761002007816 */ /* 0x000fe40000000000 */
[----:B------:R-:W-:Y:S02]  /*0fd0*/  SEL R22, R3, R4, !P1 ;  /* 0x0000000403167207 */ /* 0x000fe40004800000 */
[----:B----4-:R-:W-:-:S07]  /*0fe0*/  SEL R18, R4, R3, !P1 ;  /* 0x0000000304127207 */ /* 0x010fce0004800000 */
.L_x_9:
[----:B------:R-:W-:-:S08]  /*0ff0*/  NOP ;  /* 0x0000000000007918 */ /* 0x000fd00000000000 */
[----:B------:R-:W1:Y:S02]  /*1000*/  USETMAXREG.TRY_ALLOC.CTAPOOL UP0, 0xe8 ;  /* 0x000000e8000079c8 */ /* 0x000e640008000600 */
[----:B-1----:R-:W-:-:S13]  /*1010*/  PLOP3.LUT P0, PT, PT, PT, UP0, 0x80, 0x0 ;  /* 0x000000000000781c */ /* 0x002fda0003f0f008 */
[----:B------:R-:W-:Y:S05]  /*1020*/  @!P0 BRA `(.L_x_9) ;  /* 0xfffffffc00f08947 */ /* 0x000fea000383ffff */
[----:B------:R-:W-:Y:S01]  /*1030*/  ULDC.64 UR4, c[0x0][0x598] ;  /* 0x0001660000047ab9 */ /* 0x000fe20000000a00 */
[----:B------:R-:W-:Y:S01]  /*1040*/  ULDC.64 UR48, c[0x0][0x208] ;  /* 0x0000820000307ab9 */ /* 0x000fe20000000a00 */
[----:B------:R-:W-:-:S04]  /*1050*/  ISETP.NE.U32.AND P0, PT, RZ, UR4, PT ;  /* 0x00000004ff007c0c */ /* 0x000fc8000bf05070 */
[----:B------:R-:W-:-:S13]  /*1060*/  ISETP.NE.AND.EX P0, PT, RZ, UR5, PT, P0 ;  /* 0x00000005ff007c0c */ /* 0x000fda000bf05300 */
[----:B------:R-:W-:Y:S05]  /*1070*/  @!P0 BRA `(.L_x_12) ;  /* 0x00000000001c8947 */ /* 0x000fea0003800000 */
[----:B------:R-:W1:Y:S02]  /*1080*/  LDC.64 R2, c[0x0][0x598] ;  /* 0x00016600ff027b82 */ /* 0x000e640000000a00 */
[----:B-1----:R-:W2:Y:S02]  /*1090*/  LDG.E.64 R2, desc[UR48][R2.64] ;  /* 0x0000003002027981 */ /* 0x002ea4000c1e1b00 */
[----:B--2---:R-:W-:-:S04]  /*10a0*/  ISETP.NE.U32.AND P0, PT, R2, RZ, PT ;  /* 0x000000ff0200720c */ /* 0x004fc80003f05070 */
[----:B------:R-:W-:-:S13]  /*10b0*/  ISETP.NE.AND.EX P0, PT, R3, RZ, PT, P0 ;  /* 0x000000ff0300720c */ /* 0x000fda0003f05300 */
[----:B------:R-:W-:Y:S05]  /*10c0*/  @!P0 BRA `(.L_x_12) ;  /* 0x0000000000088947 */ /* 0x000fea0003800000 */
[----:B------:R1:W5:Y:S01]  /*10d0*/  LD.E R2, desc[UR48][R2.64] ;  /* 0x0000003002027980 */ /* 0x000362000c101900 */
[----:B------:R-:W-:Y:S05]  /*10e0*/  BRA `(.L_x_13) ;  /* 0x0000000000247947 */ /* 0x000fea0003800000 */
.L_x_12:
[----:B------:R-:W-:Y:S02]  /*10f0*/  ULDC.64 UR4, c[0x0][0x588] ;  /* 0x0001620000047ab9 */ /* 0x000fe40000000a00 */
[----:B------:R-:W-:-:S04]  /*1100*/  ISETP.NE.U32.AND P0, PT, RZ, UR4, PT ;  /* 0x00000004ff007c0c */ /* 0x000fc8000bf05070 */
[----:B------:R-:W-:-:S13]  /*1110*/  ISETP.NE.AND.EX P0, PT, RZ, UR5, PT, P0 ;  /* 0x00000005ff007c0c */ /* 0x000fda000bf05300 */
[----:B------:R-:W-:Y:S05]  /*1120*/  @!P0 BRA `(.L_x_14) ;  /* 0x00000000000c8947 */ /* 0x000fea0003800000 */
[----:B------:R-:W1:Y:S02]  /*1130*/  LDC.64 R2, c[0x0][0x588] ;  /* 0x00016200ff027b82 */ /* 0x000e640000000a00 */
[----:B-1----:R2:W5:Y:S01]  /*1140*/  LDG.E R2, desc[UR48][R2.64] ;  /* 0x0000003002027981 */ /* 0x002562000c1e1900 */
[----:B------:R-:W-:Y:S05]  /*1150*/  BRA `(.L_x_13) ;  /* 0x0000000000087947 */ /* 0x000fea0003800000 */
.L_x_14:
[----:B------:R-:W-:Y:S02]  /*1160*/  ULDC UR4, c[0x0][0x580] ;  /* 0x0001600000047ab9 */ /* 0x000fe40000000800 */
[----:B------:R-:W-:-:S07]  /*1170*/  IMAD.U32 R2, RZ, RZ, UR4 ;  /* 0x00000004ff027e24 */ /* 0x000fce000f8e00ff */
.L_x_13:
[----:B------:R-:W-:Y:S02]  /*1180*/  ULDC.64 UR4, c[0x0][0x5a0] ;  /* 0x0001680000047ab9 */ /* 0x000fe40000000a00 */
[----:B------:R-:W-:-:S04]  /*1190*/  ISETP.NE.U32.AND P0, PT, RZ, UR4, PT ;  /* 0x00000004ff007c0c */ /* 0x000fc8000bf05070 */
[----:B------:R-:W-:-:S13]  /*11a0*/  ISETP.NE.AND.EX P0, PT, RZ, UR5, PT, P0 ;  /* 0x00000005ff007c0c */ /* 0x000fda000bf05300 */
[----:B------:R-:W-:Y:S05]  /*11b0*/  @!P0 BRA `(.L_x_15) ;  /* 0x00000000001c8947 */ /* 0x000fea0003800000 */
[----:B------:R-:W3:Y:S02]  /*11c0*/  LDC.64 R4, c[0x0][0x5a0] ;  /* 0x00016800ff047b82 */ /* 0x000ee40000000a00 */
[----:B---3--:R-:W3:Y:S02]  /*11d0*/  LDG.E.64 R4, desc[UR48][R4.64] ;  /* 0x0000003004047981 */ /* 0x008ee4000c1e1b00 */
[----:B---3--:R-:W-:-:S04]  /*11e0*/  ISETP.NE.U32.AND P0, PT, R4, RZ, PT ;  /* 0x000000ff0400720c */ /* 0x008fc80003f05070 */
[----:B------:R-:W-:-:S13]  /*11f0*/  ISETP.NE.AND.EX P0, PT, R5, RZ, PT, P0 ;  /* 0x000000ff0500720c */ /* 0x000fda0003f05300 */
[----:B------:R-:W-:Y:S05]  /*1200*/  @!P0 BRA `(.L_x_15) ;  /* 0x0000000000088947 */ /* 0x000fea0003800000 */
[----:B------:R3:W5:Y:S01]  /*1210*/  LD.E R16, desc[UR48][R4.64] ;  /* 0x0000003004107980 */ /* 0x000762000c101900 */
[----:B------:R-:W-:Y:S05]  /*1220*/  BRA `(.L_x_16) ;  /* 0x0000000000247947 */ /* 0x000fea0003800000 */
.L_x_15:
[----:B------:R-:W-:Y:S02]  /*1230*/  ULDC.64 UR4, c[0x0][0x590] ;  /* 0x0001640000047ab9 */ /* 0x000fe40000000a00 */
[----:B------:R-:W-:-:S04]  /*1240*/  ISETP.NE.U32.AND P0, PT, RZ, UR4, PT ;  /* 0x00000004ff007c0c */ /* 0x000fc8000bf05070 */
[----:B------:R-:W-:-:S13]  /*1250*/  ISETP.NE.AND.EX P0, PT, RZ, UR5, PT, P0 ;  /* 0x00000005ff007c0c */ /* 0x000fda000bf05300 */
[----:B------:R-:W-:Y:S05]  /*1260*/  @!P0 BRA `(.L_x_17) ;  /* 0x00000000000c8947 */ /* 0x000fea0003800000 */
[----:B------:R-:W3:Y:S02]  /*1270*/  LDC.64 R4, c[0x0][0x590] ;  /* 0x00016400ff047b82 */ /* 0x000ee40000000a00 */
[----:B---3--:R4:W5:Y:S01]  /*1280*/  LDG.E R16, desc[UR48][R4.64] ;  /* 0x0000003004107981 */ /* 0x008962000c1e1900 */
[----:B------:R-:W-:Y:S05]  /*1290*/  BRA `(.L_x_16) ;  /* 0x0000000000087947 */ /* 0x000fea0003800000 */
.L_x_17:
[----:B------:R-:W-:Y:S02]  /*12a0*/  ULDC UR4, c[0x0][0x584] ;  /* 0x0001610000047ab9 */ /* 0x000fe40000000800 */
[----:B------:R-:W-:-:S07]  /*12b0*/  IMAD.U32 R16, RZ, RZ, UR4 ;  /* 0x00000004ff107e24 */ /* 0x000fce000f8e00ff */
.L_x_16:
[----:B------:R-:W-:-:S13]  /*12c0*/  LOP3.LUT P0, RZ, R0, 0xff, RZ, 0xc0, !PT ;  /* 0x000000ff00ff7812 */ /* 0x000fda000780c0ff */
[----:B------:R-:W-:Y:S05]  /*12d0*/  @!P0 EXIT ;  /* 0x000000000000894d */ /* 0x000fea0003800000 */
[----:B------:R-:W-:Y:S01]  /*12e0*/  ULDC UR4, c[0x0][0x28c] ;  /* 0x0000a30000047ab9 */ /* 0x000fe20000000800 */
[----:B------:R-:W-:Y:S01]  /*12f0*/  UMOV UR36, URZ ;  /* 0x0000003f00247c82 */ /* 0x000fe20008000000 */
[----:B------:R-:W-:Y:S01]  /*1300*/  UIADD3 UR4, UR4, 0x1f, URZ ;  /* 0x0000001f04047890 */ /* 0x000fe2000fffe03f */
[----:B------:R-:W-:-:S03]  /*1310*/  UMOV UR37, URZ ;  /* 0x0000003f00257c82 */ /* 0x000fc60008000000 */
[----:B------:R-:W-:-:S04]  /*1320*/  USHF.R.S32.HI UR5, URZ, 0x1f, UR4 ;  /* 0x0000001f3f057899 */ /* 0x000fc80008011404 */
[----:B------:R-:W-:-:S04]  /*1330*/  ULEA.HI UR5, UR5, UR4, URZ, 0x5 ;  /* 0x0000000405057291 */ /* 0x000fc8000f8f283f */
[----:B------:R-:W-:-:S12]  /*1340*/  USHF.R.S32.HI UR38, URZ, 0x5, UR5 ;  /* 0x000000053f267899 */ /* 0x000fd80008011405 */
.L_x_481:
[----:B0-----:R-:W0:Y:S01]  /*1350*/  S2R R0, SR_TID.X ;  /* 0x0000000000007919 */ /* 0x001e220000002100 */
[----:B-1----:R-:W1:Y:S01]  /*1360*/  S2UR UR6, SR_CgaCtaId ;  /* 0x00000000000679c3 */ /* 0x002e620000008800 */
[----:B------:R-:W-:Y:S02]  /*1370*/  UMOV UR39, 0x400 ;  /* 0x0000040000277882 */ /* 0x000fe40000000000 */
[----:B-1----:R-:W-:Y:S01]  /*1380*/  ULEA UR39, UR6, UR39, 0x18 ;  /* 0x0000002706277291 */ /* 0x002fe2000f8ec03f */
[----:B0-----:R-:W-:-:S04]  /*1390*/  LOP3.LUT R0, R0, 0x80, RZ, 0xc0, !PT ;  /* 0x0000008000007812 */ /* 0x001fc800078ec0ff */
[----:B------:R-:W-:-:S06]  /*13a0*/  SHF.R.U32.HI R0, RZ, 0x7, R0 ;  /* 0x00000007ff007819 */ /* 0x000fcc0000011600 */
[----:B------:R-:W0:Y:S02]  /*13b0*/  SHFL.IDX PT, R0, R0, RZ, 0x1f ;  /* 0x00001fff00007589 */ /* 0x000e2400000e0000 */
[----:B0-----:R-:W-:-:S13]  /*13c0*/  R2UR UR4, R0 ;  /* 0x00000000000472ca */ /* 0x001fda00000e0000 */
[----:B------:R-:W-:-:S04]  /*13d0*/  ULEA.HI UR5, UR4, UR4, URZ, 0x1 ;  /* 0x0000000404057291 */ /* 0x000fc8000f8f083f */
[----:B------:R-:W-:-:S04]  /*13e0*/  ULOP3.LUT UR5, UR5, 0xffffe, URZ, 0xc0, !UPT ;  /* 0x000ffffe05057892 */ /* 0x000fc8000f8ec03f */
[----:B------:R-:W-:-:S03]  /*13f0*/  UIADD3 UR5, UR4, -UR5, URZ ;  /* 0x8000000504057290 */ /* 0x000fc6000fffe03f */
[----:B------:R-:W-:Y:S01]  /*1400*/  ULDC UR4, c[0x0][0x28c] ;  /* 0x0000a30000047ab9 */ /* 0x000fe20000000800 */
[----:B------:R-:W-:Y:S01]  /*1410*/  ULEA UR5, UR5, UR39, 0xc ;  /* 0x0000002705057291 */ /* 0x000fe2000f8e603f */
[----:B------:R-:W-:-:S03]  /*1420*/  ISETP.LT.AND P0, PT, RZ, UR4, PT ;  /* 0x00000004ff007c0c */ /* 0x000fc6000bf01270 */
[----:B------:R-:W-:-:S04]  /*1430*/  UIADD3 UR5, UR5, 0x180, URZ ;  /* 0x0000018005057890 */ /* 0x000fc8000fffe03f */
[----:B------:R-:W-:-:S04]  /*1440*/  USHF.R.U32.HI UR5, URZ, 0x4, UR5 ;  /* 0x000000043f057899 */ /* 0x000fc80008011605 */
[----:B------:R-:W-:Y:S02]  /*1450*/  ULOP3.LUT UR40, UR5, 0x3fff, URZ, 0xc0, !UPT ;  /* 0x00003fff05287892 */ /* 0x000fe4000f8ec03f */
[----:B--234-:R-:W-:Y:S10]  /*1460*/  @P0 BRA `(.L_x_18) ;  /* 0x0000000000400947 */ /* 0x01cff40003800000 */
[----:B------:R-:W-:Y:S01]  /*1470*/  MOV R0, 0x0 ;  /* 0x0000000000007802 */ /* 0x000fe20000000f00 */
[----:B------:R-:W-:Y:S01]  /*1480*/  ULDC.64 UR4, c[0x4][0x68] ;  /* 0x01001a0000047ab9 */ /* 0x000fe20000000a00 */
[----:B------:R-:W-:Y:S01]  /*1490*/  ULDC.64 UR6, c[0x4][0x8] ;  /* 0x0100020000067ab9 */ /* 0x000fe20000000a00 */
[----:B---34-:R-:W-:Y:S01]  /*14a0*/  IMAD.U32 R4, RZ, RZ, UR4 ;  /* 0x00000004ff047e24 */ /* 0x018fe2000f8e00ff */
[----:B------:R0:W1:Y:S01]  /*14b0*/  LDC.64 R14, c[0x4][R0] ;  /* 0x01000000000e7b82 */ /* 0x0000620000000a00 */
[----:B------:R-:W-:Y:S01]  /*14c0*/  IMAD.U32 R5, RZ, RZ, UR5 ;  /* 0x00000005ff057e24 */ /* 0x000fe2000f8e00ff */
[----:B------:R-:W-:Y:S01]  /*14d0*/  ULDC.64 UR4, c[0x4][0x70] ;  /* 0x01001c0000047ab9 */ /* 0x000fe20000000a00 */
[----:B------:R-:W-:Y:S02]  /*14e0*/  IMAD.U32 R10, RZ, RZ, UR6 ;  /* 0x00000006ff0a7e24 */ /* 0x000fe4000f8e00ff */
[----:B------:R-:W-:Y:S02]  /*14f0*/  IMAD.U32 R6, RZ, RZ, UR4 ;  /* 0x00000004ff067e24 */ /* 0x000fe4000f8e00ff */
[----:B------:R-:W-:-:S02]  /*1500*/  IMAD.U32 R7, RZ, RZ, UR5 ;  /* 0x00000005ff077e24 */ /* 0x000fc4000f8e00ff */
[----:B------:R-:W-:Y:S02]  /*1510*/  IMAD.U32 R11, RZ, RZ, UR7 ;  /* 0x00000007ff0b7e24 */ /* 0x000fe4000f8e00ff */
[----:B------:R-:W-:Y:S02]  /*1520*/  IMAD.MOV.U32 R8, RZ, RZ, 0x1e1 ;  /* 0x000001e1ff087424 */ /* 0x000fe400078e00ff */
[----:B------:R-:W-:Y:S02]  /*1530*/  IMAD.MOV.U32 R12, RZ, RZ, 0x1 ;  /* 0x00000001ff0c7424 */ /* 0x000fe400078e00ff */
[----:B0-----:R-:W-:-:S07]  /*1540*/  IMAD.MOV.U32 R13, RZ, RZ, RZ ;  /* 0x000000ffff0d7224 */ /* 0x001fce00078e00ff */
[----:B------:R-:W-:-:S07]  /*1550*/  LEPC R20, `(.L_x_18) ;  /* 0x000000001014794e */ /* 0x000fce0000000000 */
[----:B-12--5:R-:W-:Y:S05]  /*1560*/  CALL.ABS.NOINC R14 ;  /* 0x000000000e007343 */ /* 0x026fea0003c00000 */
.L_x_18:
[----:B------:R-:W2:Y:S02]  /*1570*/  LDL R19, [R1+0x88] ;  /* 0x0000880001137983 */ /* 0x000ea40000100800 */
[----:B--2---:R-:W-:-:S04]  /*1580*/  LOP3.LUT R0, R19, 0x1, RZ, 0xfc, !PT ;  /* 0x0000000113007812 */ /* 0x004fc800078efcff */
[----:B------:R-:W-:-:S13]  /*1590*/  ISETP.NE.AND P0, PT, R0, 0x3, PT ;  /* 0x000000030000780c */ /* 0x000fda0003f05270 */
[----:B------:R-:W-:Y:S05]  /*15a0*/  @!P0 BRA `(.L_x_19) ;  /* 0x0000000000048947 */ /* 0x000fea0003800000 */
[----:B------:R-:W-:Y:S01]  /*15b0*/  BPT.TRAP 0x1 ;  /* 0x000000040000795c */ /* 0x000fe20000300000 */
.L_x_19:
[----:B------:R-:W-:Y:S02]  /*15c0*/  IMAD.U32 R3, RZ, RZ, UR37 ;  /* 0x00000025ff037e24 */ /* 0x000fe4000f8e00ff */
[----:B------:R-:W-:-:S03]  /*15d0*/  IMAD.U32 R0, RZ, RZ, UR36 ;  /* 0x00000024ff007e24 */ /* 0x000fc6000f8e00ff */
[----:B------:R-:W-:Y:S02]  /*15e0*/  LEA R3, R3, UR39, 0x3 ;  /* 0x0000002703037c11 */ /* 0x000fe4000f8e18ff */
[----:B------:R-:W-:-:S04]  /*15f0*/  SHF.L.U32 R0, R0, 0x1f, RZ ;  /* 0x0000001f00007819 */ /* 0x000fc800000006ff */
[----:B------:R0:W1:Y:S01]  /*1600*/  SYNCS.PHASECHK.TRANS64.TRYWAIT P1, [R3+URZ], R0 ;  /* 0x00000000030075a7 */ /* 0x000062000802017f */
[----:B------:R-:W-:Y:S05]  /*1610*/  @!P0 BRA `(.L_x_20) ;  /* 0x0000000000048947 */ /* 0x000fea0003800000 */
[----:B------:R-:W-:Y:S01]  /*1620*/  BPT.TRAP 0x1 ;  /* 0x000000040000795c */ /* 0x000fe20000300000 */
.L_x_20:
[----:B-1----:R-:W-:Y:S05]  /*1630*/  @P1 BRA `(.L_x_21) ;  /* 0x0000000000081947 */ /* 0x002fea0003800000 */
[----:B------:R-:W1:Y:S02]  /*1640*/  SYNCS.PHASECHK.TRANS64.TRYWAIT P1, [R3+URZ], R0 ;  /* 0x00000000030075a7 */ /* 0x000e64000802017f */
[----:B-1----:R-:W-:Y:S05]  /*1650*/  @!P1 BRA `(.L_x_22) ;  /* 0x0000012800309947 */ /* 0x002fea0003800000 */
.L_x_21:
[----:B------:R-:W-:-:S04]  /*1660*/  UISETP.LT.AND UP0, UPT, UR38, 0x1, UPT ;  /* 0x000000012600788c */ /* 0x000fc8000bf01270 */
[----:B------:R-:W-:-:S06]  /*1670*/  USEL UR4, UR38, 0x1, UP0 ;  /* 0x0000000126047887 */ /* 0x000fcc0008000000 */
[----:B------:R-:W-:Y:S01]  /*1680*/  IMAD.U32 R6, RZ, RZ, UR4 ;  /* 0x00000004ff067e24 */ /* 0x000fe2000f8e00ff */
[----:B------:R-:W-:Y:S05]  /*1690*/  WARPSYNC.ALL ;  /* 0x0000000000007948 */ /* 0x000fea0003800000 */
[----:B------:R-:W-:-:S04]  /*16a0*/  IADD3 R6, -R6, UR38, RZ ;  /* 0x0000002606067c10 */ /* 0x000fc8000fffe1ff */
[----:B------:R-:W-:Y:S01]  /*16b0*/  ISETP.GE.AND P1, PT, R6, 0x1, PT ;  /* 0x000000010600780c */ /* 0x000fe20003f26270 */
[----:B------:R-:W-:Y:S01]  /*16c0*/  UIADD3 UR4, UR39, 0x18180, URZ ;  /* 0x0001818027047890 */ /* 0x000fe2000fffe03f */
[----:B------:R-:W-:Y:S01]  /*16d0*/  WARPGROUP.ARRIVE ;  /* 0x00000000000079c5 */ /* 0x000fe20000000000 */
[----:B------:R-:W-:Y:S01]  /*16e0*/  UMOV UR9, 0x80000020 ;  /* 0x8000002000097882 */ /* 0x000fe20000000000 */
[----:B------:R-:W-:Y:S01]  /*16f0*/  UMOV UR11, 0x80000020 ;  /* 0x80000020000b7882 */ /* 0x000fe20000000000 */
[----:B------:R-:W-:Y:S02]  /*1700*/  USHF.R.U32.HI UR5, URZ, 0x4, UR4 ;  /* 0x000000043f057899 */ /* 0x000fe40008011604 */
[----:B------:R-:W-:Y:S02]  /*1710*/  ULOP3.LUT UR4, UR40, 0x10000, URZ, 0xfc, !UPT ;  /* 0x0001000028047892 */ /* 0x000fe4000f8efc3f */
[----:B------:R-:W-:Y:S02]  /*1720*/  ULOP3.LUT UR5, UR5, 0x3fff, URZ, 0xc0, !UPT ;  /* 0x00003fff05057892 */ /* 0x000fe4000f8ec03f */
[----:B------:R-:W-:-:S02]  /*1730*/  UIMAD UR6, UR37, 0x300, UR4 ;  /* 0x00000300250678a4 */ /* 0x000fc4000f8e0204 */
[----:B------:R-:W-:Y:S01]  /*1740*/  ULOP3.LUT UR5, UR5, 0x10000, URZ, 0xfc, !UPT ;  /* 0x0001000005057892 */ /* 0x000fe2000f8efc3f */
[----:B------:R-:W-:Y:S01]  /*1750*/  UMOV UR17, UR9 ;  /* 0x0000000900117c82 */ /* 0x000fe20008000000 */
[----:B------:R-:W-:Y:S02]  /*1760*/  UMOV UR19, 0x80000020 ;  /* 0x8000002000137882 */ /* 0x000fe40000000000 */
[----:B------:R-:W-:Y:S01]  /*1770*/  UIMAD UR7, UR37, 0x380, UR5 ;  /* 0x00000380250778a4 */ /* 0x000fe2000f8e0205 */
[----:B------:R-:W-:Y:S01]  /*1780*/  UMOV UR8, UR6 ;  /* 0x0000000600087c82 */ /* 0x000fe20008000000 */
[----:B------:R-:W-:Y:S02]  /*1790*/  UMOV UR21, UR9 ;  /* 0x0000000900157c82 */ /* 0x000fe40008000000 */
[----:B------:R-:W-:Y:S01]  /*17a0*/  UIADD3 UR18, UR7, 0x80, URZ ;  /* 0x0000008007127890 */ /* 0x000fe2000fffe03f */
[----:B------:R-:W-:Y:S02]  /*17b0*/  UMOV UR16, UR8 ;  /* 0x0000000800107c82 */ /* 0x000fe40008000000 */
[----:B------:R-:W-:Y:S01]  /*17c0*/  UMOV UR10, UR7 ;  /* 0x00000007000a7c82 */ /* 0x000fe20008000000 */
[----:B------:R-:W-:Y:S01]  /*17d0*/  UIADD3 UR22, UR7, 0x100, URZ ;  /* 0x0000010007167890 */ /* 0x000fe2000fffe03f */
[----:B------:R-:W-:Y:S01]  /*17e0*/  HGMMA.64x32x16.F32 R24, gdesc[UR8], RZ, !UPT, gsb0 ;  /* 0x00600000081879f0 */ /* 0x000fe2000c0008ff */
[----:B------:R-:W-:Y:S01]  /*17f0*/  UMOV UR20, UR8 ;  /* 0x0000000800147c82 */ /* 0x000fe20008000000 */
[----:B------:R-:W-:Y:S01]  /*1800*/  UMOV UR23, 0x80000020 ;  /* 0x8000002000177882 */ /* 0x000fe20000000000 */
[----:B------:R-:W-:Y:S01]  /*1810*/  UIADD3 UR14, UR7, 0x180, URZ ;  /* 0x00000180070e7890 */ /* 0x000fe2000fffe03f */
[----:B------:R-:W-:Y:S01]  /*1820*/  UMOV UR12, UR8 ;  /* 0x00000008000c7c82 */ /* 0x000fe20008000000 */
        /* <DEDUP_REMOVED lines=10> */
[----:B------:R-:W-:-:S02]  /*18d0*/  UIADD3 UR27, UR6, 0x2, URZ ;  /* 0x00000002061b7890 */ /* 0x000fc4000fffe03f */
[----:B------:R-:W-:Y:S01]  /*18e0*/  UIADD3 UR26, UR7, 0x300, URZ ;  /* 0x00000300071a7890 */ /* 0x000fe2000fffe03f */
[----:B------:R-:W-:Y:S01]  /*18f0*/  UMOV UR24, UR8 ;  /* 0x0000000800187c82 */ /* 0x000fe20008000000 */
[----:B------:R-:W-:Y:S01]  /*1900*/  UMOV UR25, UR9 ;  /* 0x0000000900197c82 */ /* 0x000fe20008000000 */
[----:B------:R-:W-:Y:S02]  /*1910*/  UIADD3 UR40, UR6, 0x200, URZ ;  /* 0x0000020006287890 */ /* 0x000fe4000fffe03f */
[----:B------:R-:W-:Y:S01]  /*1920*/  UMOV UR8, UR27 ;  /* 0x0000001b00087c82 */ /* 0x000fe20008000000 */
[----:B------:R-:W-:Y:S01]  /*1930*/  UMOV UR27, 0x80000020 ;  /* 0x80000020001b7882 */ /* 0x000fe20000000000 */
[----:B------:R-:W-:Y:S01]  /*1940*/  UMOV UR41, 0x80000020 ;  /* 0x8000002000297882 */ /* 0x000fe20000000000 */
[----:B------:R-:W-:Y:S01]  /*1950*/  UMOV UR42, UR26 ;  /* 0x0000001a002a7c82 */ /* 0x000fe20008000000 */
[----:B------:R-:W-:Y:S01]  /*1960*/  UMOV UR43, UR27 ;  /* 0x0000001b002b7c82 */ /* 0x000fe20008000000 */
[----:B------:R-:W-:Y:S01]  /*1970*/  UMOV UR9, 0x80000020 ;  /* 0x8000002000097882 */ /* 0x000fe20000000000 */
[----:B------:R-:W-:Y:S01]  /*1980*/  UIADD3 UR46, UR7, 0x202, URZ ;  /* 0x00000202072e7890 */ /* 0x000fe2000fffe03f */
[----:B------:R-:W-:Y:S01]  /*1990*/  UMOV UR44, UR8 ;  /* 0x00000008002c7c82 */ /* 0x000fe20008000000 */
[----:B------:R-:W-:Y:S01]  /*19a0*/  UMOV UR45, UR9 ;  /* 0x00000009002d7c82 */ /* 0x000fe20008000000 */
[----:B------:R-:W-:-:S02]  /*19b0*/  WARPGROUP.DEPBAR.LE gsb0, 0x0 ;  /* 0x00008000000079c5 */ /* 0x000fc40000010000 */
[----:B------:R-:W-:Y:S01]  /*19c0*/  WARPGROUP.ARRIVE ;  /* 0x00000000000079c5 */ /* 0x000fe20000000000 */
[----:B------:R-:W-:Y:S02]  /*19d0*/  IMAD.MOV.U32 R21, RZ, RZ, R24 ;  /* 0x000000ffff157224 */ /* 0x000fe400078e0018 */
[----:B------:R-:W-:Y:S02]  /*19e0*/  IMAD.MOV.U32 R20, RZ, RZ, R25 ;  /* 0x000000ffff147224 */ /* 0x000fe400078e0019 */
[----:B------:R-:W-:Y:S01]  /*19f0*/  IMAD.MOV.U32 R19, RZ, RZ, R26 ;  /* 0x000000ffff137224 */ /* 0x000fe200078e001a */
[----:B------:R-:W-:Y:S01]  /*1a00*/  HGMMA.64x32x16.F32 R200, gdesc[UR16], RZ, !UPT, gsb0 ;  /* 0x0060000010c879f0 */ /* 0x000fe2000c0008ff */
[----:B------:R-:W-:Y:S01]  /*1a10*/  IMAD.MOV.U32 R15, RZ, RZ, R27 ;  /* 0x000000ffff0f7224 */ /* 0x000fe200078e001b */
[----:B------:R-:W-:Y:S01]  /*1a20*/  UMOV UR16, UR40 ;  /* 0x0000002800107c82 */ /* 0x000fe20008000000 */
[----:B------:R-:W-:Y:S01]  /*1a30*/  IMAD.MOV.U32 R14, RZ, RZ, R28 ;  /* 0x000000ffff0e7224 */ /* 0x000fe200078e001c */
[----:B------:R-:W-:Y:S01]  /*1a40*/  UMOV UR17, UR41 ;  /* 0x0000002900117c82 */ /* 0x000fe20008000000 */
[----:B------:R-:W-:-:S02]  /*1a50*/  IMAD.MOV.U32 R13, RZ, RZ, R29 ;  /* 0x000000ffff0d7224 */ /* 0x000fc400078e001d */
[----:B------:R-:W-:Y:S02]  /*1a60*/  IMAD.MOV.U32 R12, RZ, RZ, R30 ;  /* 0x000000ffff0c7224 */ /* 0x000fe400078e001e */
[----:B------:R-:W-:Y:S02]  /*1a70*/  IMAD.MOV.U32 R11, RZ, RZ, R31 ;  /* 0x000000ffff0b7224 */ /* 0x000fe400078e001f */
[----:B------:R-:W-:Y:S02]  /*1a80*/  IMAD.MOV.U32 R10, RZ, RZ, R32 ;  /* 0x000000ffff0a7224 */ /* 0x000fe400078e0020 */
[----:B------:R-:W-:Y:S02]  /*1a90*/  IMAD.MOV.U32 R9, RZ, RZ, R33 ;  /* 0x000000ffff097224 */ /* 0x000fe400078e0021 */
[----:B------:R-:W-:Y:S02]  /*1aa0*/  IMAD.MOV.U32 R8, RZ, RZ, R34 ;  /* 0x000000ffff087224 */ /* 0x000fe400078e0022 */
[----:B------:R-:W-:-:S02]  /*1ab0*/  IMAD.MOV.U32 R7, RZ, RZ, R35 ;  /* 0x000000ffff077224 */ /* 0x000fc400078e0023 */
[----:B---34-:R-:W-:Y:S02]  /*1ac0*/  IMAD.MOV.U32 R5, RZ, RZ, R36 ;  /* 0x000000ffff057224 */ /* 0x018fe400078e0024 */
[----:B------:R-:W-:Y:S02]  /*1ad0*/  IMAD.MOV.U32 R4, RZ, RZ, R37 ;  /* 0x000000ffff047224 */ /* 0x000fe400078e0025 */
[----:B01----:R-:W-:Y:S02]  /*1ae0*/  IMAD.MOV.U32 R3, RZ, RZ, R38 ;  /* 0x000000ffff037224 */ /* 0x003fe400078e0026 */
[----:B------:R-:W-:Y:S02]  /*1af0*/  IMAD.MOV.U32 R0, RZ, RZ, R39 ;  /* 0x000000ffff007224 */ /* 0x000fe400078e0027 */
[----:B------:R-:W-:Y:S02]  /*1b00*/  IMAD.MOV.U32 R226, RZ, RZ, R3 ;  /* 0x000000ffffe27224 */ /* 0x000fe400078e0003 */
[----:B------:R-:W-:-:S02]  /*1b10*/  IMAD.MOV.U32 R227, RZ, RZ, R0 ;  /* 0x000000ffffe37224 */ /* 0x000fc400078e0000 */
[----:B------:R-:W-:Y:S02]  /*1b20*/  IMAD.MOV.U32 R224, RZ, RZ, R5 ;  /* 0x000000ffffe07224 */ /* 0x000fe400078e0005 */
[----:B------:R-:W-:Y:S02]  /*1b30*/  IMAD.MOV.U32 R225, RZ, RZ, R4 ;  /* 0x000000ffffe17224 */ /* 0x000fe400078e0004 */
[----:B------:R-:W-:Y:S02]  /*1b40*/  IMAD.MOV.U32 R216, RZ, RZ, R14 ;  /* 0x000000ffffd87224 */ /* 0x000fe400078e000e */
[----:B------:R-:W-:Y:S02]  /*1b50*/  IMAD.MOV.U32 R217, RZ, RZ, R13 ;  /* 0x000000ffffd97224 */ /* 0x000fe400078e000d */
[----:B------:R-:W-:Y:S02]  /*1b60*/  IMAD.MOV.U32 R218, RZ, RZ, R12 ;  /* 0x000000ffffda7224 */ /* 0x000fe400078e000c */
[----:B------:R-:W-:-:S02]  /*1b70*/  IMAD.MOV.U32 R219, RZ, RZ, R11 ;  /* 0x000000ffffdb7224 */ /* 0x000fc400078e000b */
[----:B------:R-:W-:Y:S02]  /*1b80*/  IMAD.MOV.U32 R220, RZ, RZ, R10 ;  /* 0x000000ffffdc7224 */ /* 0x000fe400078e000a */
[----:B------:R-:W-:Y:S02]  /*1b90*/  IMAD.MOV.U32 R221, RZ, RZ, R9 ;  /* 0x000000ffffdd7224 */ /* 0x000fe400078e0009 */
[----:B------:R-:W-:Y:S02]  /*1ba0*/  IMAD.MOV.U32 R222, RZ, RZ, R8 ;  /* 0x000000ffffde7224 */ /* 0x000fe400078e0008 */
[----:B------:R-:W-:Y:S01]  /*1bb0*/  IMAD.MOV.U32 R223, RZ, RZ, R7 ;  /* 0x000000ffffdf7224 */ /* 0x000fe200078e0007 */
[----:B------:R-:W-:Y:S02]  /*1bc0*/  WARPGROUP.DEPBAR.LE gsb0, 0x0 ;  /* 0x00008000000079c5 */ /* 0x000fe40000010000 */
[----:B------:R-:W-:Y:S01]  /*1bd0*/  WARPGROUP.ARRIVE ;  /* 0x00000000000079c5 */ /* 0x000fe20000000000 */
[----:B------:R0:W-:Y:S04]  /*1be0*/  STL.64 [R1+0xb8], R214 ;  /* 0x0000b8d601007387 */ /* 0x0001e80000100a00 */
[----:B------:R1:W-:Y:S01]  /*1bf0*/  STL.64 [R1+0xb0], R212 ;  /* 0x0000b0d401007387 */ /* 0x0003e20000100a00 */
[----:B------:R-:W-:Y:S01]  /*1c00*/  HGMMA.64x32x16.F32 R168, gdesc[UR20], RZ, !UPT, gsb0 ;  /* 0x0060000014a879f0 */ /* 0x000fe2000c0008ff */
[----:B------:R-:W-:Y:S01]  /*1c10*/  UMOV UR20, UR40 ;  /* 0x0000002800147c82 */ /* 0x000fe20008000000 */
[----:B------:R-:W-:Y:S01]  /*1c20*/  UMOV UR21, UR41 ;  /* 0x0000002900157c82 */ /* 0x000fe20008000000 */
[----:B0-----:R-:W-:-:S02]  /*1c30*/  IMAD.MOV.U32 R214, RZ, RZ, R19 ;  /* 0x000000ffffd67224 */ /* 0x001fc400078e0013 */
[----:B------:R-:W-:Y:S02]  /*1c40*/  IMAD.MOV.U32 R215, RZ, RZ, R15 ;  /* 0x000000ffffd77224 */ /* 0x000fe400078e000f */
[----:B-1----:R-:W-:Y:S02]  /*1c50*/  IMAD.MOV.U32 R212, RZ, RZ, R21 ;  /* 0x000000ffffd47224 */ /* 0x002fe400078e0015 */
[----:B------:R-:W-:Y:S01]  /*1c60*/  IMAD.MOV.U32 R213, RZ, RZ, R20 ;  /* 0x000000ffffd57224 */ /* 0x000fe200078e0014 */
[----:B------:R-:W-:Y:S04]  /*1c70*/  STL.64 [R1+0xf8], R214 ;  /* 0x0000f8d601007387 */ /* 0x000fe80000100a00 */
[----:B------:R-:W-:Y:S04]  /*1c80*/  STL.64 [R1+0xf0], R212 ;  /* 0x0000f0d401007387 */ /* 0x000fe80000100a00 */
[----:B------:R-:W-:Y:S04]  /*1c90*/  STL.64 [R1+0xe8], R210 ;  /* 0x0000e8d201007387 */ /* 0x000fe80000100a00 */
[----:B------:R-:W-:Y:S04]  /*1ca0*/  STL.64 [R1+0xe0], R208 ;  /* 0x0000e0d001007387 */ /* 0x000fe80000100a00 */
[----:B------:R-:W-:Y:S04]  /*1cb0*/  STL.64 [R1+0xd8], R206 ;  /* 0x0000d8ce01007387 */ /* 0x000fe80000100a00 */
[----:B------:R-:W-:Y:S04]  /*1cc0*/  STL.64 [R1+0xd0], R204 ;  /* 0x0000d0cc01007387 */ /* 0x000fe80000100a00 */
[----:B------:R-:W-:Y:S04]  /*1cd0*/  STL.64 [R1+0xc8], R202 ;  /* 0x0000c8ca01007387 */ /* 0x000fe80000100a00 */
[----:B------:R0:W-:Y:S01]  /*1ce0*/  STL.64 [R1+0xc0], R200 ;  /* 0x0000c0c801007387 */ /* 0x0001e20000100a00 */
[----:B------:R-:W-:-:S02]  /*1cf0*/  WARPGROUP.DEPBAR.LE gsb0, 0x0 ;  /* 0x00008000000079c5 */ /* 0x000fc40000010000 */
[----:B------:R-:W-:-:S06]  /*1d00*/  WARPGROUP.ARRIVE ;  /* 0x00000000000079c5 */ /* 0x000fcc0000000000 */
[----:B------:R-:W-:Y:S01]  /*1d10*/  HGMMA.64x32x16.F32 R136, gdesc[UR12], RZ, !UPT, gsb0 ;  /* 0x006000000c8879f0 */ /* 0x000fe2000c0008ff */
[----:B------:R-:W-:Y:S01]  /*1d20*/  UMOV UR12, UR40 ;  /* 0x00000028000c7c82 */ /* 0x000fe20008000000 */
[----:B------:R-:W-:Y:S01]  /*1d30*/  UMOV UR13, UR41 ;  /* 0x00000029000d7c82 */ /* 0x000fe20008000000 */
[----:B------:R-:W-:Y:S02]  /*1d40*/  WARPGROUP.DEPBAR.LE gsb0, 0x0 ;  /* 0x00008000000079c5 */ /* 0x000fe40000010000 */
        /* <DEDUP_REMOVED lines=12> */
[----:B------:R-:W-:Y:S01]  /*1e10*/  UIADD3 UR26, UR7, 0x82, URZ ;  /* 0x00000082071a7890 */ /* 0x000fe2000fffe03f */
[----:B------:R-:W-:Y:S01]  /*1e20*/  UMOV UR24, UR8 ;  /* 0x0000000800187c82 */ /* 0x000fe20008000000 */
[----:B------:R-:W-:Y:S01]  /*1e30*/  UMOV UR25, UR9 ;  /* 0x0000000900197c82 */ /* 0x000fe20008000000 */
[----:B------:R-:W-:Y:S02]  /*1e40*/  WARPGROUP.DEPBAR.LE gsb0, 0x0 ;  /* 0x00008000000079c5 */ /* 0x000fe40000010000 */
[----:B------:R-:W-:-:S06]  /*1e50*/  WARPGROUP.ARRIVE ;  /* 0x00000000000079c5 */ /* 0x000fcc0000000000 */
[----:B------:R-:W-:Y:S01]  /*1e60*/  HGMMA.64x32x16.F32 R24, gdesc[UR40], RZ, !UPT, gsb0 ;  /* 0x00600000281879f0 */ /* 0x000fe2000c0008ff */
[----:B------:R-:W-:Y:S01]  /*1e70*/  UMOV UR42, UR10 ;  /* 0x0000000a002a7c82 */ /* 0x000fe20008000000 */
[----:B------:R-:W-:Y:S01]  /*1e80*/  UMOV UR43, UR11 ;  /* 0x0000000b002b7c82 */ /* 0x000fe20008000000 */
[----:B------:R-:W-:Y:S01]  /*1e90*/  UMOV UR11, 0x80000020 ;  /* 0x80000020000b7882 */ /* 0x000fe20000000000 */
[----:B------:R-:W-:Y:S02]  /*1ea0*/  WARPGROUP.DEPBAR.LE gsb0, 0x0 ;  /* 0x00008000000079c5 */ /* 0x000fe40000010000 */
[----:B------:R-:W-:-:S06]  /*1eb0*/  WARPGROUP.ARRIVE ;  /* 0x00000000000079c5 */ /* 0x000fcc0000000000 */
[----:B------:R-:W-:Y:S01]  /*1ec0*/  HGMMA.64x32x16.F32 R56, gdesc[UR32], RZ, !UPT, gsb0 ;  /* 0x00600000203879f0 */ /* 0x000fe2000c0008ff */
[----:B------:R-:W-:Y:S01]  /*1ed0*/  UMOV UR27, 0x80000020 ;  /* 0x80000020001b7882 */ /* 0x000fe20000000000 */
[----:B------:R-:W-:Y:S01]  /*1ee0*/  UIADD3 UR34, UR7, 0x102, URZ ;  /* 0x0000010207227890 */ /* 0x000fe2000fffe03f */
[----:B------:R-:W-:Y:S01]  /*1ef0*/  UMOV UR32, UR8 ;  /* 0x0000000800207c82 */ /* 0x000fe20008000000 */
[----:B------:R-:W-:Y:S01]  /*1f00*/  UMOV UR33, UR9 ;  /* 0x0000000900217c82 */ /* 0x000fe20008000000 */
[----:B------:R-:W-:Y:S02]  /*1f10*/  WARPGROUP.DEPBAR.LE gsb0, 0x0 ;  /* 0x00008000000079c5 */ /* 0x000fe40000010000 */
[----:B------:R-:W-:-:S06]  /*1f20*/  WARPGROUP.ARRIVE ;  /* 0x00000000000079c5 */ /* 0x000fcc0000000000 */
[----:B------:R-:W-:Y:S01]  /*1f30*/  HGMMA.64x32x16.F32 R88, gdesc[UR28], RZ, !UPT, gsb0 ;  /* 0x006000001c5879f0 */ /* 0x000fe2000c0008ff */
[----:B------:R-:W-:Y:S01]  /*1f40*/  UMOV UR35, 0x80000020 ;  /* 0x8000002000237882 */ /* 0x000fe20000000000 */
[----:B------:R-:W-:Y:S01]  /*1f50*/  UMOV UR28, UR8 ;  /* 0x00000008001c7c82 */ /* 0x000fe20008000000 */
[----:B------:R-:W-:Y:S01]  /*1f60*/  UMOV UR29, UR9 ;  /* 0x00000009001d7c82 */ /* 0x000fe20008000000 */
[----:B------:R-:W-:Y:S02]  /*1f70*/  WARPGROUP.DEPBAR.LE gsb0, 0x0 ;  /* 0x00008000000079c5 */ /* 0x000fe40000010000 */
[----:B------:R-:W-:-:S06]  /*1f80*/  WARPGROUP.ARRIVE ;  /* 0x00000000000079c5 */ /* 0x000fcc0000000000 */
[----:B------:R-:W-:Y:S01]  /*1f90*/  HGMMA.64x32x16.F32 R120, gdesc[UR12], RZ, !UPT, gsb0 ;  /* 0x006000000c7879f0 */ /* 0x000fe2000c0008ff */
[----:B------:R-:W-:-:S07]  /*1fa0*/  UIADD3 UR12, UR7, 0x2, URZ ;  /* 0x00000002070c7890 */ /* 0x000fce000fffe03f */
[----:B------:R-:W-:Y:S01]  /*1fb0*/  UMOV UR10, UR12 ;  /* 0x0000000c000a7c82 */ /* 0x000fe20008000000 */
[----:B------:R-:W-:Y:S02]  /*1fc0*/  WARPGROUP.DEPBAR.LE gsb0, 0x0 ;  /* 0x00008000000079c5 */ /* 0x000fe40000010000 */
[----:B------:R-:W-:-:S06]  /*1fd0*/  WARPGROUP.ARRIVE ;  /* 0x00000000000079c5 */ /* 0x000fcc0000000000 */
[----:B------:R-:W-:Y:S03]  /*1fe0*/  HGMMA.64x32x16.F32 R152, gdesc[UR20], RZ, !UPT, gsb0 ;  /* 0x00600000149879f0 */ /* 0x000fe6000c0008ff */
[----:B------:R-:W-:Y:S02]  /*1ff0*/  WARPGROUP.DEPBAR.LE gsb0, 0x0 ;  /* 0x00008000000079c5 */ /* 0x000fe40000010000 */
[----:B------:R-:W-:-:S06]  /*2000*/  WARPGROUP.ARRIVE ;  /* 0x00000000000079c5 */ /* 0x000fcc0000000000 */
[----:B------:R-:W-:Y:S03]  /*2010*/  HGMMA.64x32x16.F32 R184, gdesc[UR16], RZ, !UPT, gsb0 ;  /* 0x0060000010b879f0 */ /* 0x000fe6000c0008ff */
[----:B------:R-:W-:Y:S02]  /*2020*/  WARPGROUP.DEPBAR.LE gsb0, 0x0 ;  /* 0x00008000000079c5 */ /* 0x000fe40000010000 */
[----:B0-----:R-:W-:-:S06]  /*2030*/  WARPGROUP.ARRIVE ;  /* 0x00000000000079c5 */ /* 0x001fcc0000000000 */
[----:B------:R-:W-:Y:S03]  /*2040*/  HGMMA.64x32x16.F32 R200, gdesc[UR40], RZ, !UPT, gsb0 ;  /* 0x0060000028c879f0 */ /* 0x000fe6000c0008ff */
[----:B------:R-:W-:Y:S02]  /*2050*/  WARPGROUP.DEPBAR.LE gsb0, 0x0 ;  /* 0x00008000000079c5 */ /* 0x000fe40000010000 */
[----:B------:R-:W-:Y:S02]  /*2060*/  IMAD.MOV.U32 R3, RZ, RZ, R214 ;  /* 0x000000ffff037224 */ /* 0x000fe400078e00d6 */
[----:B------:R-:W-:Y:S02]  /*2070*/  IMAD.MOV.U32 R0, RZ, RZ, R215 ;  /* 0x000000ffff007224 */ /* 0x000fe400078e00d7 */
[----:B------:R-:W-:Y:S01]  /*2080*/  IMAD.MOV.U32 R5, RZ, RZ, R212 ;  /* 0x000000ffff057224 */ /* 0x000fe200078e00d4 */
[----:B------:R-:W2:Y:S01]  /*2090*/  LDL.LU.64 R214, [R1+0xf8] ;  /* 0x0000f80001d67983 */ /* 0x000ea20000300a00 */
[----:B------:R-:W-:-:S02]  /*20a0*/  IMAD.MOV.U32 R4, RZ, RZ, R213 ;  /* 0x000000ffff047224 */ /* 0x000fc400078e00d5 */
[----:B------:R-:W-:Y:S01]  /*20b0*/  IMAD.MOV.U32 R8, RZ, RZ, R210 ;  /* 0x000000ffff087224 */ /* 0x000fe200078e00d2 */
[----:B------:R-:W2:Y:S01]  /*20c0*/  LDL.LU.64 R212, [R1+0xf0] ;  /* 0x0000f00001d47983 */ /* 0x000ea20000300a00 */
[----:B------:R-:W-:Y:S02]  /*20d0*/  IMAD.MOV.U32 R7, RZ, RZ, R211 ;  /* 0x000000ffff077224 */ /* 0x000fe400078e00d3 */
[----:B------:R-:W-:Y:S01]  /*20e0*/  IMAD.MOV.U32 R10, RZ, RZ, R208 ;  /* 0x000000ffff0a7224 */ /* 0x000fe200078e00d0 */
[----:B------:R-:W3:Y:S01]  /*20f0*/  LDL.LU.64 R210, [R1+0xe8] ;  /* 0x0000e80001d27983 */ /* 0x000ee20000300a00 */
[----:B------:R-:W-:Y:S02]  /*2100*/  IMAD.MOV.U32 R9, RZ, RZ, R209 ;  /* 0x000000ffff097224 */ /* 0x000fe400078e00d1 */
[----:B------:R-:W-:Y:S01]  /*2110*/  IMAD.MOV.U32 R12, RZ, RZ, R206 ;  /* 0x000000ffff0c7224 */ /* 0x000fe200078e00ce */
[----:B------:R-:W3:Y:S01]  /*2120*/  LDL.LU.64 R208, [R1+0xe0] ;  /* 0x0000e00001d07983 */ /* 0x000ee20000300a00 */
[----:B------:R-:W-:-:S02]  /*2130*/  IMAD.MOV.U32 R11, RZ, RZ, R207 ;  /* 0x000000ffff0b7224 */ /* 0x000fc400078e00cf */
[----:B------:R-:W-:Y:S01]  /*2140*/  IMAD.MOV.U32 R14, RZ, RZ, R204 ;  /* 0x000000ffff0e7224 */ /* 0x000fe200078e00cc */
[----:B------:R-:W3:Y:S01]  /*2150*/  LDL.LU.64 R206, [R1+0xd8] ;  /* 0x0000d80001ce7983 */ /* 0x000ee20000300a00 */
[----:B------:R-:W-:Y:S02]  /*2160*/  IMAD.MOV.U32 R13, RZ, RZ, R205 ;  /* 0x000000ffff0d7224 */ /* 0x000fe400078e00cd */
[----:B------:R-:W-:Y:S01]  /*2170*/  IMAD.MOV.U32 R19, RZ, RZ, R202 ;  /* 0x000000ffff137224 */ /* 0x000fe200078e00ca */
[----:B------:R-:W3:Y:S01]  /*2180*/  LDL.LU.64 R204, [R1+0xd0] ;  /* 0x0000d00001cc7983 */ /* 0x000ee20000300a00 */
[----:B------:R-:W-:Y:S02]  /*2190*/  IMAD.MOV.U32 R15, RZ, RZ, R203 ;  /* 0x000000ffff0f7224 */ /* 0x000fe400078e00cb */
[----:B------:R-:W-:Y:S01]  /*21a0*/  IMAD.MOV.U32 R21, RZ, RZ, R200 ;  /* 0x000000ffff157224 */ /* 0x000fe200078e00c8 */
[----:B------:R-:W3:Y:S01]  /*21b0*/  LDL.LU.64 R202, [R1+0xc8] ;  /* 0x0000c80001ca7983 */ /* 0x000ee20000300a00 */
[----:B------:R-:W-:-:S03]  /*21c0*/  IMAD.MOV.U32 R20, RZ, RZ, R201 ;  /* 0x000000ffff147224 */ /* 0x000fc600078e00c9 */
[----:B------:R-:W3:Y:S01]  /*21d0*/  LDL.LU.64 R200, [R1+0xc0] ;  /* 0x0000c00001c87983 */ /* 0x000ee20000300a00 */
[----:B--2---:R-:W-:-:S06]  /*21e0*/  WARPGROUP.ARRIVE ;  /* 0x00000000000079c5 */ /* 0x004fcc0000000000 */
[----:B------:R-:W-:Y:S03]  /*21f0*/  HGMMA.64x32x16.F32 R212, gdesc[UR8], R212, gsb0 ;  /* 0x0060000008d479f0 */ /* 0x000fe600080008d4 */
[----:B------:R-:W-:Y:S02]  /*2200*/  WARPGROUP.DEPBAR.LE gsb0, 0x0 ;  /* 0x00008000000079c5 */ /* 0x000fe40000010000 */
[----:B------:R-:W-:Y:S04]  /*2210*/  STL.64 [R1+0x40], R212 ;  /* 0x000040d401007387 */ /* 0x000fe80000100a00 */
[----:B------:R0:W-:Y:S04]  /*2220*/  STL.64 [R1+0x48], R214 ;  /* 0x000048d601007387 */ /* 0x0001e80000100a00 */
[----:B------:R1:W-:Y:S04]  /*2230*/  STL.64 [R1+0x50], R216 ;  /* 0x000050d801007387 */ /* 0x0003e80000100a00 */
[----:B------:R2:W-:Y:S04]  /*2240*/  STL.64 [R1+0x58], R218 ;  /* 0x000058da01007387 */ /* 0x0005e80000100a00 */
[----:B------:R4:W-:Y:S04]  /*2250*/  STL.64 [R1+0x60], R220 ;  /* 0x000060dc01007387 */ /* 0x0009e80000100a00 */
[----:B------:R-:W-:Y:S04]  /*2260*/  STL.64 [R1+0x68], R222 ;  /* 0x000068de01007387 */ /* 0x000fe80000100a00 */
[----:B------:R-:W-:Y:S04]  /*2270*/  STL.64 [R1+0x70], R224 ;  /* 0x000070e001007387 */ /* 0x000fe80000100a00 */
[----:B------:R-:W-:Y:S04]  /*2280*/  STL.64 [R1+0x78], R226 ;  /* 0x000078e201007387 */ /* 0x000fe80000100a00 */
[----:B0-----:R-:W3:Y:S04]  /*2290*/  LDL.LU.64 R214, [R1+0xb8] ;  /* 0x0000b80001d67983 */ /* 0x001ee80000300a00 */
[----:B------:R-:W3:Y:S01]  /*22a0*/  LDL.LU.64 R212, [R1+0xb0] ;  /* 0x0000b00001d47983 */ /* 0x000ee20000300a00 */
[----:B------:R-:W-:Y:S01]  /*22b0*/  UIADD3 UR30, UR7, 0x182, URZ ;  /* 0x00000182071e7890 */ /* 0x000fe2000fffe03f */
[----:B------:R-:W-:Y:S01]  /*22c0*/  UMOV UR31, 0x80000020 ;  /* 0x80000020001f7882 */ /* 0x000fe20000000000 */
[----:B------:R-:W-:Y:S01]  /*22d0*/  UMOV UR47, 0x80000020 ;  /* 0x80000020002f7882 */ /* 0x000fe20000000000 */
[----:B------:R-:W-:Y:S01]  /*22e0*/  UIADD3 UR14, UR7, 0x282, URZ ;  /* 0x00000282070e7890 */ /* 0x000fe2000fffe03f */
[----:B------:R-:W-:Y:S01]  /*22f0*/  UMOV UR12, UR8 ;  /* 0x00000008000c7c82 */ /* 0x000fe20008000000 */
[----:B------:R-:W-:Y:S01]  /*2300*/  UMOV UR13, UR9 ;  /* 0x00000009000d7c82 */ /* 0x000fe20008000000 */
[----:B------:R-:W-:Y:S01]  /*2310*/  UMOV UR15, 0x80000020 ;  /* 0x80000020000f7882 */ /* 0x000fe20000000000 */
[----:B---3--:R-:W-:-:S06]  /*2320*/  WARPGROUP.ARRIVE ;  /* 0x00000000000079c5 */ /* 0x008fcc0000000000 */
[----:B------:R-:W-:Y:S03]  /*2330*/  HGMMA.64x32x16.F32 R200, gdesc[UR24], R200, gsb0 ;  /* 0x0060000018c879f0 */ /* 0x000fe600080008c8 */
[----:B------:R-:W-:Y:S02]  /*2340*/  WARPGROUP.DEPBAR.LE gsb0, 0x0 ;  /* 0x00008000000079c5 */ /* 0x000fe40000010000 */
[----:B------:R-:W-:-:S06]  /*2350*/  WARPGROUP.ARRIVE ;  /* 0x00000000000079c5 */ /* 0x000fcc0000000000 */
        /* <DEDUP_REMOVED lines=9> */
[----:B------:R-:W-:Y:S01]  /*23f0*/  HGMMA.64x32x16.F32 R72, gdesc[UR12], R72, gsb0 ;  /* 0x006000000c4879f0 */ /* 0x000fe20008000848 */
[----:B------:R-:W-:Y:S01]  /*2400*/  UIADD3 UR18, UR7, 0x302, URZ ;  /* 0x0000030207127890 */ /* 0x000fe2000fffe03f */
[----:B------:R-:W-:Y:S01]  /*2410*/  UMOV UR16, UR8 ;  /* 0x0000000800107c82 */ /* 0x000fe20008000000 */
[----:B------:R-:W-:Y:S01]  /*2420*/  UMOV UR17, UR9 ;  /* 0x0000000900117c82 */ /* 0x000fe20008000000 */
[----:B------:R-:W-:Y:S01]  /*2430*/  UMOV UR19, 0x80000020 ;  /* 0x8000002000137882 */ /* 0x000fe20000000000 */
[----:B------:R-:W-:Y:S02]  /*2440*/  WARPGROUP.DEPBAR.LE gsb0, 0x0 ;  /* 0x00008000000079c5 */ /* 0x000fe40000010000 */
[----:B------:R-:W-:-:S06]  /*2450*/  WARPGROUP.ARRIVE ;  /* 0x00000000000079c5 */ /* 0x000fcc0000000000 */
[----:B------:R-:W-:Y:S01]  /*2460*/  HGMMA.64x32x16.F32 R40, gdesc[UR16], R40, gsb0 ;  /* 0x00600000102879f0 */ /* 0x000fe20008000828 */
[----:B------:R-:W-:Y:S01]  /*2470*/  UIADD3 UR6, UR6, 0x202, URZ ;  /* 0x0000020206067890 */ /* 0x000fe2000fffe03f */
[----:B------:R-:W-:-:S06]  /*2480*/  UMOV UR17, 0x80000020 ;  /* 0x8000002000117882 */ /* 0x000fcc0000000000 */
[----:B------:R-:W-:Y:S01]  /*2490*/  UMOV UR16, UR6 ;  /* 0x0000000600107c82 */ /* 0x000fe20008000000 */
[----:B------:R-:W-:Y:S02]  /*24a0*/  WARPGROUP.DEPBAR.LE gsb0, 0x0 ;  /* 0x00008000000079c5 */ /* 0x000fe40000010000 */
[----:B------:R-:W-:-:S06]  /*24b0*/  WARPGROUP.ARRIVE ;  /* 0x00000000000079c5 */ /* 0x000fcc0000000000 */
[----:B------:R-:W-:Y:S01]  /*24c0*/  HGMMA.64x32x16.F32 R24, gdesc[UR16], R24, gsb0 ;  /* 0x00600000101879f0 */ /* 0x000fe20008000818 */
[----:B------:R-:W-:Y:S01]  /*24d0*/  UMOV UR12, UR16 ;  /* 0x00000010000c7c82 */ /* 0x000fe20008000000 */
        /* <DEDUP_REMOVED lines=24> */
[----:B------:R0:W-:Y:S01]  /*2660*/  STL.64 [R1+0xa8], R214 ;  /* 0x0000a8d601007387 */ /* 0x0001e20000100a00 */
[----:B-1----:R-:W-:Y:S02]  /*2670*/  IMAD.MOV.U32 R216, RZ, RZ, R14 ;  /* 0x000000ffffd87224 */ /* 0x002fe400078e000e */
[----:B------:R-:W-:Y:S01]  /*2680*/  IMAD.MOV.U32 R217, RZ, RZ, R13 ;  /* 0x000000ffffd97224 */ /* 0x000fe200078e000d */
[----:B------:R1:W-:Y:S01]  /*2690*/  STL.64 [R1+0xa0], R212 ;  /* 0x0000a0d401007387 */ /* 0x0003e20000100a00 */
[----:B--2---:R-:W-:Y:S02]  /*26a0*/  IMAD.MOV.U32 R218, RZ, RZ, R12 ;  /* 0x000000ffffda7224 */ /* 0x004fe400078e000c */
[----:B------:R-:W-:Y:S02]  /*26b0*/  IMAD.MOV.U32 R219, RZ, RZ, R11 ;  /* 0x000000ffffdb7224 */ /* 0x000fe400078e000b */
[----:B----4-:R-:W-:-:S02]  /*26c0*/  IMAD.MOV.U32 R220, RZ, RZ, R10 ;  /* 0x000000ffffdc7224 */ /* 0x010fc400078e000a */
[----:B------:R-:W-:Y:S02]  /*26d0*/  IMAD.MOV.U32 R221, RZ, RZ, R9 ;  /* 0x000000ffffdd7224 */ /* 0x000fe400078e0009 */
[----:B0-----:R-:W-:Y:S02]  /*26e0*/  IMAD.MOV.U32 R214, RZ, RZ, R19 ;  /* 0x000000ffffd67224 */ /* 0x001fe400078e0013 */
[----:B------:R-:W-:Y:S02]  /*26f0*/  IMAD.MOV.U32 R215, RZ, RZ, R15 ;  /* 0x000000ffffd77224 */ /* 0x000fe400078e000f */
[----:B-1----:R-:W-:Y:S02]  /*2700*/  IMAD.MOV.U32 R212, RZ, RZ, R21 ;  /* 0x000000ffffd47224 */ /* 0x002fe400078e0015 */
[----:B------:R-:W-:Y:S02]  /*2710*/  IMAD.MOV.U32 R213, RZ, RZ, R20 ;  /* 0x000000ffffd57224 */ /* 0x000fe400078e0014 */
[----:B------:R-:W-:-:S02]  /*2720*/  IMAD.MOV.U32 R222, RZ, RZ, R8 ;  /* 0x000000ffffde7224 */ /* 0x000fc400078e0008 */
[----:B------:R-:W-:Y:S02]  /*2730*/  IMAD.MOV.U32 R223, RZ, RZ, R7 ;  /* 0x000000ffffdf7224 */ /* 0x000fe400078e0007 */
[----:B------:R-:W-:Y:S02]  /*2740*/  IMAD.MOV.U32 R224, RZ, RZ, R5 ;  /* 0x000000ffffe07224 */ /* 0x000fe400078e0005 */
[----:B------:R-:W-:Y:S02]  /*2750*/  IMAD.MOV.U32 R225, RZ, RZ, R4 ;  /* 0x000000ffffe17224 */ /* 0x000fe400078e0004 */
[----:B------:R-:W-:Y:S02]  /*2760*/  IMAD.MOV.U32 R226, RZ, RZ, R3 ;  /* 0x000000ffffe27224 */ /* 0x000fe400078e0003 */
[----:B------:R-:W-:Y:S01]  /*2770*/  IMAD.MOV.U32 R227, RZ, RZ, R0 ;  /* 0x000000ffffe37224 */ /* 0x000fe200078e0000 */
[----:B------:R-:W-:Y:S01]  /*2780*/  UMOV UR8, UR16 ;  /* 0x0000001000087c82 */ /* 0x000fe20008000000 */
[----:B------:R-:W-:Y:S01]  /*2790*/  UMOV UR9, UR17 ;  /* 0x0000001100097c82 */ /* 0x000fe20008000000 */
[----:B------:R-:W-:-:S03]  /*27a0*/  WARPGROUP.DEPBAR.LE gsb0, 0x0 ;  /* 0x00008000000079c5 */ /* 0x000fc60000010000 */
[----:B------:R-:W-:-:S06]  /*27b0*/  WARPGROUP.ARRIVE ;  /* 0x00000000000079c5 */ /* 0x000fcc0000000000 */
[----:B------:R-:W-:Y:S03]  /*27c0*/  HGMMA.64x32x16.F32 R212, gdesc[UR8], R212, gsb0 ;  /* 0x0060000008d479f0 */ /* 0x000fe600080008d4 */
[----:B------:R-:W-:Y:S02]  /*27d0*/  WARPGROUP.DEPBAR.LE gsb0, 0x0 ;  /* 0x00008000000079c5 */ /* 0x000fe40000010000 */
[----:B------:R-:W-:Y:S04]  /*27e0*/  STL.64 [R1], R212 ;  /* 0x000000d401007387 */ /* 0x000fe80000100a00 */
[----:B------:R0:W-:Y:S04]  /*27f0*/  STL.64 [R1+0x8], R214 ;  /* 0x000008d601007387 */ /* 0x0001e80000100a00 */
[----:B------:R1:W-:Y:S04]  /*2800*/  STL.64 [R1+0x10], R216 ;  /* 0x000010d801007387 */ /* 0x0003e80000100a00 */
[----:B------:R1:W-:Y:S04]  /*2810*/  STL.64 [R1+0x18], R218 ;  /* 0x000018da01007387 */ /* 0x0003e80000100a00 */
[----:B------:R1:W-:Y:S04]  /*2820*/  STL.64 [R1+0x20], R220 ;  /* 0x000020dc01007387 */ /* 0x0003e80000100a00 */
[----:B------:R1:W-:Y:S04]  /*2830*/  STL.64 [R1+0x28], R222 ;  /* 0x000028de01007387 */ /* 0x0003e80000100a00 */
[----:B------:R1:W-:Y:S04]  /*2840*/  STL.64 [R1+0x30], R224 ;  /* 0x000030e001007387 */ /* 0x0003e80000100a00 */
[----:B------:R1:W-:Y:S04]  /*2850*/  STL.64 [R1+0x38], R226 ;  /* 0x000038e201007387 */ /* 0x0003e80000100a00 */
[----:B0-----:R1:W5:Y:S04]  /*2860*/  LDL.LU.64 R214, [R1+0xa8] ;  /* 0x0000a80001d67983 */ /* 0x0013680000300a00 */
[----:B------:R1:W5:Y:S01]  /*2870*/  LDL.LU.64 R212, [R1+0xa0] ;  /* 0x0000a00001d47983 */ /* 0x0003620000300a00 */
[----:B------:R-:W-:Y:S05]  /*2880*/  @!P1 BRA `(.L_x_23) ;  /* 0x0000001400a89947 */ /* 0x000fea0003800000 */
[----:B------:R-:W-:Y:S01]  /*2890*/  UIADD3 UR6, UR37, 0x1, URZ ;  /* 0x0000000125067890 */ /* 0x000fe2000fffe03f */
[----:B------:R-:W-:Y:S02]  /*28a0*/  IMAD.MOV.U32 R4, RZ, RZ, R6 ;  /* 0x000000ffff047224 */ /* 0x000fe400078e0006 */
[----:B------:R-:W-:Y:S01]  /*28b0*/  IMAD.U32 R3, RZ, RZ, UR37 ;  /* 0x00000025ff037e24 */ /* 0x000fe2000f8e00ff */
[----:B------:R-:W-:-:S04]  /*28c0*/  UISETP.NE.AND UP0, UPT, UR6, 0x8, UPT ;  /* 0x000000080600788c */ /* 0x000fc8000bf05270 */
[----:B------:R-:W-:Y:S02]  /*28d0*/  USEL UR7, URZ, 0x1, UP0 ;  /* 0x000000013f077887 */ /* 0x000fe40008000000 */
[----:B------:R-:W-:Y:S02]  /*28e0*/  USEL UR6, UR6, URZ, UP0 ;  /* 0x0000003f06067287 */ /* 0x000fe40008000000 */
[----:B------:R-:W-:-:S06]  /*28f0*/  ULOP3.LUT UR7, UR36, UR7, URZ, 0x3c, !UPT ;  /* 0x0000000724077292 */ /* 0x000fcc000f8e3c3f */
[----:B------:R-:W-:-:S07]  /*2900*/  IMAD.U32 R0, RZ, RZ, UR7 ;  /* 0x00000007ff007e24 */ /* 0x000fce000f8e00ff */
.L_x_30:
[----:B------:R-:W-:Y:S05]  /*2910*/  @!P0 BRA `(.L_x_24) ;  /* 0x0000000000048947 */ /* 0x000fea0003800000 */
[----:B------:R-:W-:Y:S01]  /*2920*/  BPT.TRAP 0x1 ;  /* 0x000000040000795c */ /* 0x000fe20000300000 */
.L_x_24:
[----:B------:R-:W-:Y:S01]  /*2930*/  ULEA UR7, UR6, UR39, 0x3 ;  /* 0x0000002706077291 */ /* 0x000fe2000f8e183f */
[----:B------:R-:W-:-:S08]  /*2940*/  SHF.L.U32 R5, R0, 0x1f, RZ ;  /* 0x0000001f00057819 */ /* 0x000fd000000006ff */
[----:B------:R0:W2:Y:S01]  /*2950*/  SYNCS.PHASECHK.TRANS64.TRYWAIT P1, [UR7], R5 ;  /* 0x00000005ff0075a7 */ /* 0x0000a20008020147 */
[----:B------:R-:W-:Y:S05]  /*2960*/  @!P0 BRA `(.L_x_25) ;  /* 0x0000000000048947 */ /* 0x000fea0003800000 */
[----:B------:R-:W-:Y:S01]  /*2970*/  BPT.TRAP 0x1 ;  /* 0x000000040000795c */ /* 0x000fe20000300000 */
.L_x_25:
[----:B--2---:R-:W-:Y:S05]  /*2980*/  @P1 BRA `(.L_x_26) ;  /* 0x0000000000081947 */ /* 0x004fea0003800000 */
[----:B------:R-:W2:Y:S02]  /*2990*/  SYNCS.PHASECHK.TRANS64.TRYWAIT P1, [UR7], R5 ;  /* 0x00000005ff0075a7 */ /* 0x000ea40008020147 */
[----:B--2---:R-:W-:Y:S05]  /*29a0*/  @!P1 BRA `(.L_x_27) ;  /* 0x0000011400709947 */ /* 0x004fea0003800000 */
.L_x_26:
[----:B------:R-:W-:Y:S04]  /*29b0*/  STL.64 [R1+0x168], R198 ;  /* 0x000168c601007387 */ /* 0x000fe80000100a00 */
[----:B------:R-:W-:Y:S04]  /*29c0*/  STL.64 [R1+0x160], R196 ;  /* 0x000160c401007387 */ /* 0x000fe80000100a00 */
[----:B------:R-:W-:Y:S04]  /*29d0*/  STL.64 [R1+0x158], R194 ;  /* 0x000158c201007387 */ /* 0x000fe80000100a00 */
[----:B------:R-:W-:Y:S04]  /*29e0*/  STL.64 [R1+0x150], R192 ;  /* 0x000150c001007387 */ /* 0x000fe80000100a00 */
[----:B------:R-:W-:Y:S04]  /*29f0*/  STL.64 [R1+0x148], R190 ;  /* 0x000148be01007387 */ /* 0x000fe80000100a00 */
[----:B------:R-:W-:Y:S04]  /*2a00*/  STL.64 [R1+0x140], R188 ;  /* 0x000140bc01007387 */ /* 0x000fe80000100a00 */
[----:B------:R-:W-:Y:S04]  /*2a10*/  STL.64 [R1+0x138], R186 ;  /* 0x000138ba01007387 */ /* 0x000fe80000100a00 */
[----:B------:R3:W-:Y:S04]  /*2a20*/  STL.64 [R1+0x130], R184 ;  /* 0x000130b801007387 */ /* 0x0007e80000100a00 */
[----:B---3--:R-:W3:Y:S04]  /*2a30*/  LDL.LU.64 R184, [R1+0x40] ;  /* 0x0000400001b87983 */ /* 0x008ee80000300a00 */
[----:B------:R-:W3:Y:S04]  /*2a40*/  LDL.LU.64 R186, [R1+0x48] ;  /* 0x0000480001ba7983 */ /* 0x000ee80000300a00 */
[----:B------:R-:W3:Y:S04]  /*2a50*/  LDL.LU.64 R188, [R1+0x50] ;  /* 0x0000500001bc7983 */ /* 0x000ee80000300a00 */
[----:B------:R-:W3:Y:S04]  /*2a60*/  LDL.LU.64 R190, [R1+0x58] ;  /* 0x0000580001be7983 */ /* 0x000ee80000300a00 */
[----:B------:R-:W3:Y:S04]  /*2a70*/  LDL.LU.64 R192, [R1+0x60] ;  /* 0x0000600001c07983 */ /* 0x000ee80000300a00 */
[----:B------:R-:W3:Y:S04]  /*2a80*/  LDL.LU.64 R194, [R1+0x68] ;  /* 0x0000680001c27983 */ /* 0x000ee80000300a00 */
[----:B------:R-:W3:Y:S04]  /*2a90*/  LDL.LU.64 R196, [R1+0x70] ;  /* 0x0000700001c47983 */ /* 0x000ee80000300a00 */
[----:B------:R-:W3:Y:S01]  /*2aa0*/  LDL.LU.64 R198, [R1+0x78] ;  /* 0x0000780001c67983 */ /* 0x000ee20000300a00 */
[----:B------:R-:W-:-:S02]  /*2ab0*/  UIMAD UR7, UR6, 0x300, UR4 ;  /* 0x00000300060778a4 */ /* 0x000fc4000f8e0204 */
[----:B------:R-:W-:Y:S01]  /*2ac0*/  UIMAD UR40, UR6, 0x380, UR5 ;  /* 0x00000380062878a4 */ /* 0x000fe2000f8e0205 */
[----:B------:R-:W-:Y:S01]  /*2ad0*/  UMOV UR9, 0x80000020 ;  /* 0x8000002000097882 */ /* 0x000fe20000000000 */
[----:B------:R-:W-:Y:S02]  /*2ae0*/  UMOV UR11, 0x80000020 ;  /* 0x80000020000b7882 */ /* 0x000fe40000000000 */
[----:B------:R-:W-:Y:S01]  /*2af0*/  UIADD3 UR14, UR40, 0x80, URZ ;  /* 0x00000080280e7890 */ /* 0x000fe2000fffe03f */
[----:B------:R-:W-:Y:S02]  /*2b00*/  UMOV UR8, UR7 ;  /* 0x0000000700087c82 */ /* 0x000fe40008000000 */
[----:B------:R-:W-:Y:S01]  /*2b10*/  UMOV UR10, UR40 ;  /* 0x00000028000a7c82 */ /* 0x000fe20008000000 */
        /* <DEDUP_REMOVED lines=18> */
[----:B-----5:R-:W-:Y:S01]  /*2c40*/  WARPGROUP.ARRIVE ;  /* 0x00000000000079c5 */ /* 0x020fe20000000000 */
[----:B------:R-:W-:Y:S01]  /*2c50*/  UIADD3 UR30, UR40, 0x280, URZ ;  /* 0x00000280281e7890 */ /* 0x000fe2000fffe03f */
[----:B--2---:R-:W-:Y:S01]  /*2c60*/  IMAD.MOV.U32 R7, RZ, RZ, R198 ;  /* 0x000000ffff077224 */ /* 0x004fe200078e00c6 */
[----:B------:R-:W-:Y:S01]  /*2c70*/  UMOV UR28, UR8 ;  /* 0x00000008001c7c82 */ /* 0x000fe20008000000 */
[----:B------:R-:W-:Y:S01]  /*2c80*/  UMOV UR29, UR9 ;  /* 0x00000009001d7c82 */ /* 0x000fe20008000000 */
[----:B------:R-:W-:Y:S01]  /*2c90*/  UMOV UR31, 0x80000020 ;  /* 0x80000020001f7882 */ /* 0x000fe20000000000 */
[----:B------:R-:W-:Y:S01]  /*2ca0*/  HGMMA.64x32x16.F32 R200, gdesc[UR12], R200, gsb0 ;  /* 0x006000000cc879f0 */ /* 0x000fe200080008c8 */
[----:B------:R-:W-:Y:S01]  /*2cb0*/  UIADD3 UR34, UR40, 0x300, URZ ;  /* 0x0000030028227890 */ /* 0x000fe2000fffe03f */
[----:B0-----:R-:W-:Y:S01]  /*2cc0*/  IMAD.MOV.U32 R5, RZ, RZ, R199 ;  /* 0x000000ffff057224 */ /* 0x001fe200078e00c7 */
[----:B------:R-:W-:Y:S01]  /*2cd0*/  UMOV UR32, UR8 ;  /* 0x0000000800207c82 */ /* 0x000fe20008000000 */
[----:B------:R-:W-:Y:S01]  /*2ce0*/  UMOV UR33, UR9 ;  /* 0x0000000900217c82 */ /* 0x000fe20008000000 */
[----:B------:R-:W-:Y:S01]  /*2cf0*/  UMOV UR35, 0x80000020 ;  /* 0x8000002000237882 */ /* 0x000fe20000000000 */
[----:B------:R-:W-:Y:S01]  /*2d00*/  UIADD3 UR12, UR7, 0x200, URZ ;  /* 0x00000200070c7890 */ /* 0x000fe2000fffe03f */
[----:B------:R-:W-:Y:S01]  /*2d10*/  IMAD.MOV.U32 R9, RZ, RZ, R196 ;  /* 0x000000ffff097224 */ /* 0x000fe200078e00c4 */
[----:B------:R-:W2:Y:S01]  /*2d20*/  LDL.LU.64 R198, [R1+0x168] ;  /* 0x0001680001c67983 */ /* 0x000ea20000300a00 */
[----:B------:R-:W-:-:S02]  /*2d30*/  IMAD.MOV.U32 R8, RZ, RZ, R197 ;  /* 0x000000ffff087224 */ /* 0x000fc400078e00c5 */
[----:B------:R-:W-:Y:S01]  /*2d40*/  IMAD.MOV.U32 R11, RZ, RZ, R194 ;  /* 0x000000ffff0b7224 */ /* 0x000fe200078e00c2 */
[----:B------:R-:W2:Y:S01]  /*2d50*/  LDL.LU.64 R196, [R1+0x160] ;  /* 0x0001600001c47983 */ /* 0x000ea20000300a00 */
[----:B------:R-:W-:Y:S02]  /*2d60*/  IMAD.MOV.U32 R10, RZ, RZ, R195 ;  /* 0x000000ffff0a7224 */ /* 0x000fe400078e00c3 */
[----:B------:R-:W-:Y:S01]  /*2d70*/  IMAD.MOV.U32 R13, RZ, RZ, R192 ;  /* 0x000000ffff0d7224 */ /* 0x000fe200078e00c0 */
[----:B------:R-:W2:Y:S01]  /*2d80*/  LDL.LU.64 R194, [R1+0x158] ;  /* 0x0001580001c27983 */ /* 0x000ea20000300a00 */
        /* <DEDUP_REMOVED lines=10> */
[----:B-1----:R-:W-:Y:S01]  /*2e30*/  IMAD.MOV.U32 R217, RZ, RZ, R184 ;  /* 0x000000ffffd97224 */ /* 0x002fe200078e00b8 */
[----:B------:R-:W2:Y:S01]  /*2e40*/  LDL.LU.64 R186, [R1+0x138] ;  /* 0x0001380001ba7983 */ /* 0x000ea20000300a00 */
[----:B------:R-:W-:-:S03]  /*2e50*/  IMAD.MOV.U32 R216, RZ, RZ, R185 ;  /* 0x000000ffffd87224 */ /* 0x000fc600078e00b9 */
[----:B------:R-:W2:Y:S01]  /*2e60*/  LDL.LU.64 R184, [R1+0x130] ;  /* 0x0001300001b87983 */ /* 0x000ea20000300a00 */
        /* <DEDUP_REMOVED lines=15> */
[----:B------:R-:W-:Y:S01]  /*2f60*/  UMOV UR32, UR12 ;  /* 0x0000000c00207c82 */ /* 0x000fe20008000000 */
[----:B------:R-:W-:Y:S01]  /*2f70*/  UMOV UR33, 0x80000020 ;  /* 0x8000002000217882 */ /* 0x000fe20000000000 */
[----:B------:R-:W-:Y:S02]  /*2f80*/  WARPGROUP.DEPBAR.LE gsb0, 0x0 ;  /* 0x00008000000079c5 */ /* 0x000fe40000010000 */
[----:B------:R-:W-:-:S06]  /*2f90*/  WARPGROUP.ARRIVE ;  /* 0x00000000000079c5 */ /* 0x000fcc0000000000 */
[----:B------:R-:W-:Y:S01]  /*2fa0*/  HGMMA.64x32x16.F32 R24, gdesc[UR32], R24, gsb0 ;  /* 0x00600000201879f0 */ /* 0x000fe20008000818 */
[----:B------:R-:W-:Y:S01]  /*2fb0*/  UMOV UR28, UR32 ;  /* 0x00000020001c7c82 */ /* 0x000fe20008000000 */
[----:B------:R-:W-:Y:S01]  /*2fc0*/  UMOV UR29, UR33 ;  /* 0x00000021001d7c82 */ /* 0x000fe20008000000 */
[----:B------:R0:W-:Y:S04]  /*2fd0*/  STL.64 [R1+0xe8], R214 ;  /* 0x0000e8d601007387 */ /* 0x0001e80000100a00 */
[----:B------:R1:W-:Y:S04]  /*2fe0*/  STL.64 [R1+0xe0], R212 ;  /* 0x0000e0d401007387 */ /* 0x0003e80000100a00 */
[----:B------:R3:W-:Y:S04]  /*2ff0*/  STL.64 [R1+0xd8], R210 ;  /* 0x0000d8d201007387 */ /* 0x0007e80000100a00 */
[----:B------:R4:W-:Y:S01]  /*3000*/  STL.64 [R1+0xd0], R208 ;  /* 0x0000d0d001007387 */ /* 0x0009e20000100a00 */
[----:B0-----:R-:W-:-:S02]  /*3010*/  IMAD.MOV.U32 R214, RZ, RZ, R7 ;  /* 0x000000ffffd67224 */ /* 0x001fc400078e0007 */
[----:B------:R-:W-:Y:S01]  /*3020*/  IMAD.MOV.U32 R215, RZ, RZ, R5 ;  /* 0x000000ffffd77224 */ /* 0x000fe200078e0005 */
[----:B------:R0:W-:Y:S01]  /*3030*/  STL.64 [R1+0xc8], R206 ;  /* 0x0000c8ce01007387 */ /* 0x0001e20000100a00 */
[----:B-1----:R-:W-:Y:S02]  /*3040*/  IMAD.MOV.U32 R212, RZ, RZ, R9 ;  /* 0x000000ffffd47224 */ /* 0x002fe400078e0009 */
[----:B------:R-:W-:Y:S01]  /*3050*/  IMAD.MOV.U32 R213, RZ, RZ, R8 ;  /* 0x000000ffffd57224 */ /* 0x000fe200078e0008 */
[----:B------:R1:W-:Y:S01]  /*3060*/  STL.64 [R1+0xc0], R204 ;  /* 0x0000c0cc01007387 */ /* 0x0003e20000100a00 */
[----:B---3--:R-:W-:Y:S02]  /*3070*/  IMAD.MOV.U32 R210, RZ, RZ, R11 ;  /* 0x000000ffffd27224 */ /* 0x008fe400078e000b */
[----:B------:R-:W-:Y:S01]  /*3080*/  IMAD.MOV.U32 R211, RZ, RZ, R10 ;  /* 0x000000ffffd37224 */ /* 0x000fe200078e000a */
[----:B------:R3:W-:Y:S01]  /*3090*/  STL.64 [R1+0xb8], R202 ;  /* 0x0000b8ca01007387 */ /* 0x0007e20000100a00 */
[----:B----4-:R-:W-:-:S02]  /*30a0*/  IMAD.MOV.U32 R208, RZ, RZ, R13 ;  /* 0x000000ffffd07224 */ /* 0x010fc400078e000d */
[----:B------:R-:W-:Y:S01]  /*30b0*/  IMAD.MOV.U32 R209, RZ, RZ, R12 ;  /* 0x000000ffffd17224 */ /* 0x000fe200078e000c */
[----:B------:R4:W-:Y:S01]  /*30c0*/  STL.64 [R1+0xb0], R200 ;  /* 0x0000b0c801007387 */ /* 0x0009e20000100a00 */
[----:B0-----:R-:W-:Y:S02]  /*30d0*/  IMAD.MOV.U32 R206, RZ, RZ, R15 ;  /* 0x000000ffffce7224 */ /* 0x001fe400078e000f */
[----:B------:R-:W-:Y:S01]  /*30e0*/  IMAD.MOV.U32 R207, RZ, RZ, R14 ;  /* 0x000000ffffcf7224 */ /* 0x000fe200078e000e */
[----:B------:R-:W-:Y:S01]  /*30f0*/  STL.64 [R1+0x128], R214 ;  /* 0x000128d601007387 */ /* 0x000fe20000100a00 */
[----:B-1----:R-:W-:Y:S02]  /*3100*/  IMAD.MOV.U32 R204, RZ, RZ, R20 ;  /* 0x000000ffffcc7224 */ /* 0x002fe400078e0014 */
[----:B------:R-:W-:Y:S01]  /*3110*/  IMAD.MOV.U32 R205, RZ, RZ, R19 ;  /* 0x000000ffffcd7224 */ /* 0x000fe200078e0013 */
[----:B------:R-:W-:Y:S02]  /*3120*/  WARPGROUP.DEPBAR.LE gsb0, 0x0 ;  /* 0x00008000000079c5 */ /* 0x000fe40000010000 */
[----:B------:R-:W-:-:S06]  /*3130*/  WARPGROUP.ARRIVE ;  /* 0x00000000000079c5 */ /* 0x000fcc0000000000 */
[----:B------:R-:W-:Y:S01]  /*3140*/  HGMMA.64x32x16.F32 R56, gdesc[UR28], R56, gsb0 ;  /* 0x006000001c3879f0 */ /* 0x000fe20008000838 */
[----:B---3--:R-:W-:Y:S01]  /*3150*/  IMAD.MOV.U32 R202, RZ, RZ, R23 ;  /* 0x000000ffffca7224 */ /* 0x008fe200078e0017 */
[----:B------:R-:W-:Y:S01]  /*3160*/  STL.64 [R1+0x120], R212 ;  /* 0x000120d401007387 */ /* 0x000fe20000100a00 */
[----:B------:R-:W-:Y:S02]  /*3170*/  IMAD.MOV.U32 R203, RZ, RZ, R21 ;  /* 0x000000ffffcb7224 */ /* 0x000fe400078e0015 */
[----:B----4-:R-:W-:Y:S01]  /*3180*/  IMAD.MOV.U32 R200, RZ, RZ, R217 ;  /* 0x000000ffffc87224 */ /* 0x010fe200078e00d9 */
[----:B------:R-:W-:Y:S01]  /*3190*/  STL.64 [R1+0x118], R210 ;  /* 0x000118d201007387 */ /* 0x000fe20000100a00 */
[----:B------:R-:W-:-:S03]  /*31a0*/  IMAD.MOV.U32 R201, RZ, RZ, R216 ;  /* 0x000000ffffc97224 */ /* 0x000fc600078e00d8 */
[----:B------:R-:W-:Y:S04]  /*31b0*/  STL.64 [R1+0x110], R208 ;  /* 0x000110d001007387 */ /* 0x000fe80000100a00 */
[----:B------:R-:W-:Y:S04]  /*31c0*/  STL.64 [R1+0x108], R206 ;  /* 0x000108ce01007387 */ /* 0x000fe80000100a00 */
[----:B------:R-:W-:Y:S04]  /*31d0*/  STL.64 [R1+0x100], R204 ;  /* 0x000100cc01007387 */ /* 0x000fe80000100a00 */
[----:B------:R-:W-:Y:S04]  /*31e0*/  STL.64 [R1+0xf8], R202 ;  /* 0x0000f8ca01007387 */ /* 0x000fe80000100a00 */
[----:B------:R0:W-:Y:S04]  /*31f0*/  STL.64 [R1+0xf0], R200 ;  /* 0x0000f0c801007387 */ /* 0x0001e80000100a00 */
[----:B0-----:R-:W3:Y:S04]  /*3200*/  LDL.LU.64 R200, [R1] ;  /* 0x0000000001c87983 */ /* 0x001ee80000300a00 */
[----:B------:R-:W3:Y:S04]  /*3210*/  LDL.LU.64 R202, [R1+0x8] ;  /* 0x0000080001ca7983 */ /* 0x000ee80000300a00 */
[----:B------:R-:W3:Y:S04]  /*3220*/  LDL.LU.64 R204, [R1+0x10] ;  /* 0x0000100001cc7983 */ /* 0x000ee80000300a00 */
[----:B------:R-:W3:Y:S04]  /*3230*/  LDL.LU.64 R206, [R1+0x18] ;  /* 0x0000180001ce7983 */ /* 0x000ee80000300a00 */
[----:B------:R-:W3:Y:S04]  /*3240*/  LDL.LU.64 R208, [R1+0x20] ;  /* 0x0000200001d07983 */ /* 0x000ee80000300a00 */
[----:B------:R-:W3:Y:S04]  /*3250*/  LDL.LU.64 R210, [R1+0x28] ;  /* 0x0000280001d27983 */ /* 0x000ee80000300a00 */
[----:B------:R-:W3:Y:S04]  /*3260*/  LDL.LU.64 R212, [R1+0x30] ;  /* 0x0000300001d47983 */ /* 0x000ee80000300a00 */
[----:B------:R-:W3:Y:S01]  /*3270*/  LDL.LU.64 R214, [R1+0x38] ;  /* 0x0000380001d67983 */ /* 0x000ee20000300a00 */
[----:B------:R-:W-:-:S02]  /*3280*/  WARPGROUP.DEPBAR.LE gsb0, 0x0 ;  /* 0x00008000000079c5 */ /* 0x000fc40000010000 */
[----:B------:R-:W-:Y:S01]  /*3290*/  WARPGROUP.ARRIVE ;  /* 0x00000000000079c5 */ /* 0x000fe20000000000 */
[----:B------:R-:W-:Y:S01]  /*32a0*/  UMOV UR24, UR32 ;  /* 0x0000002000187c82 */ /* 0x000fe20008000000 */
[----:B------:R-:W-:-:S04]  /*32b0*/  UMOV UR25, UR33 ;  /* 0x0000002100197c82 */ /* 0x000fc80008000000 */
        /* <DEDUP_REMOVED lines=14> */
[----:B--2---:R-:W-:-:S06]  /*33a0*/  WARPGROUP.ARRIVE ;  /* 0x00000000000079c5 */ /* 0x004fcc0000000000 */
[----:B------:R-:W-:Y:S01]  /*33b0*/  HGMMA.64x32x16.F32 R184, gdesc[UR12], R184, gsb0 ;  /* 0x006000000cb879f0 */ /* 0x000fe200080008b8 */
[----:B------:R-:W-:Y:S01]  /*33c0*/  UMOV UR34, UR10 ;  /* 0x0000000a00227c82 */ /* 0x000fe20008000000 */
[----:B------:R-:W-:Y:S01]  /*33d0*/  UMOV UR35, UR11 ;  /* 0x0000000b00237c82 */ /* 0x000fe20008000000 */
[----:B------:R-:W-:Y:S02]  /*33e0*/  WARPGROUP.DEPBAR.LE gsb0, 0x0 ;  /* 0x00008000000079c5 */ /* 0x000fe40000010000 */
[----:B---3--:R-:W-:-:S06]  /*33f0*/  WARPGROUP.ARRIVE ;  /* 0x00000000000079c5 */ /* 0x008fcc0000000000 */
[----:B------:R-:W-:Y:S03]  /*3400*/  HGMMA.64x32x16.F32 R200, gdesc[UR32], R200, gsb0 ;  /* 0x0060000020c879f0 */ /* 0x000fe600080008c8 */
        /* <DEDUP_REMOVED lines=23> */
[----:B------:R-:W-:-:S03]  /*3580*/  IMAD.MOV.U32 R216, RZ, RZ, R201 ;  /* 0x000000ffffd87224 */ /* 0x000fc600078e00c9 */
[----:B------:R-:W2:Y:S01]  /*3590*/  LDL.LU.64 R200, [R1+0xf0] ;  /* 0x0000f00001c87983 */ /* 0x000ea20000300a00 */
[----:B------:R-:W-:Y:S02]  /*35a0*/  UIADD3 UR8, UR7, 0x2, URZ ;  /* 0x0000000207087890 */ /* 0x000fe4000fffe03f */
[----:B------:R-:W-:Y:S01]  /*35b0*/  UIADD3 UR10, UR40, 0x2, URZ ;  /* 0x00000002280a7890 */ /* 0x000fe2000fffe03f */
[----:B------:R-:W-:Y:S01]  /*35c0*/  UMOV UR9, 0x80000020 ;  /* 0x8000002000097882 */ /* 0x000fe20000000000 */
[----:B------:R-:W-:Y:S01]  /*35d0*/  UMOV UR11, 0x80000020 ;  /* 0x80000020000b7882 */ /* 0x000fe20000000000 */
[----:B--2---:R-:W-:-:S06]  /*35e0*/  WARPGROUP.ARRIVE ;  /* 0x00000000000079c5 */ /* 0x004fcc0000000000 */
[----:B------:R-:W-:Y:S03]  /*35f0*/  HGMMA.64x32x16.F32 R200, gdesc[UR8], R200, gsb0 ;  /* 0x0060000008c879f0 */ /* 0x000fe600080008c8 */
[----:B------:R-:W-:Y:S02]  /*3600*/  WARPGROUP.DEPBAR.LE gsb0, 0x0 ;  /* 0x00008000000079c5 */ /* 0x000fe40000010000 */
        /* <DEDUP_REMOVED lines=8> */
[----:B0-----:R-:W2:Y:S04]  /*3690*/  LDL.LU.64 R214, [R1+0xe8] ;  /* 0x0000e80001d67983 */ /* 0x001ea80000300a00 */
[----:B------:R-:W2:Y:S04]  /*36a0*/  LDL.LU.64 R212, [R1+0xe0] ;  /* 0x0000e00001d47983 */ /* 0x000ea80000300a00 */
[----:B------:R-:W2:Y:S04]  /*36b0*/  LDL.LU.64 R210, [R1+0xd8] ;  /* 0x0000d80001d27983 */ /* 0x000ea80000300a00 */
[----:B------:R-:W2:Y:S04]  /*36c0*/  LDL.LU.64 R208, [R1+0xd0] ;  /* 0x0000d00001d07983 */ /* 0x000ea80000300a00 */
[----:B------:R-:W2:Y:S04]  /*36d0*/  LDL.LU.64 R206, [R1+0xc8] ;  /* 0x0000c80001ce7983 */ /* 0x000ea80000300a00 */
[----:B------:R-:W2:Y:S04]  /*36e0*/  LDL.LU.64 R204, [R1+0xc0] ;  /* 0x0000c00001cc7983 */ /* 0x000ea80000300a00 */
[----:B------:R-:W2:Y:S04]  /*36f0*/  LDL.LU.64 R202, [R1+0xb8] ;  /* 0x0000b80001ca7983 */ /* 0x000ea80000300a00 */
[----:B------:R-:W2:Y:S01]  /*3700*/  LDL.LU.64 R200, [R1+0xb0] ;  /* 0x0000b00001c87983 */ /* 0x000ea20000300a00 */
        /* <DEDUP_REMOVED lines=20> */
[----:B--2---:R-:W-:-:S06]  /*3850*/  WARPGROUP.ARRIVE ;  /* 0x00000000000079c5 */ /* 0x004fcc0000000000 */
        /* <DEDUP_REMOVED lines=52> */
[----:B------:R-:W-:-:S03]  /*3ba0*/  IMAD.MOV.U32 R218, RZ, RZ, R15 ;  /* 0x000000ffffda7224 */ /* 0x000fc600078e000f */
[----:B------:R1:W-:Y:S01]  /*3bb0*/  STL.64 [R1+0xa0], R212 ;  /* 0x0000a0d401007387 */ /* 0x0003e20000100a00 */
[----:B------:R-:W-:Y:S02]  /*3bc0*/  IMAD.MOV.U32 R219, RZ, RZ, R14 ;  /* 0x000000ffffdb7224 */ /* 0x000fe400078e000e */
[----:B------:R-:W-:Y:S02]  /*3bd0*/  IMAD.MOV.U32 R220, RZ, RZ, R13 ;  /* 0x000000ffffdc7224 */ /* 0x000fe400078e000d */
[----:B------:R-:W-:Y:S02]  /*3be0*/  IMAD.MOV.U32 R221, RZ, RZ, R12 ;  /* 0x000000ffffdd7224 */ /* 0x000fe400078e000c */
[----:B------:R-:W-:Y:S02]  /*3bf0*/  IMAD.MOV.U32 R222, RZ, RZ, R11 ;  /* 0x000000ffffde7224 */ /* 0x000fe400078e000b */
[----:B0-----:R-:W-:Y:S02]  /*3c00*/  IMAD.MOV.U32 R214, RZ, RZ, R23 ;  /* 0x000000ffffd67224 */ /* 0x001fe400078e0017 */
[----:B------:R-:W-:-:S02]  /*3c10*/  IMAD.MOV.U32 R215, RZ, RZ, R21 ;  /* 0x000000ffffd77224 */ /* 0x000fc400078e0015 */
[----:B-1----:R-:W-:Y:S02]  /*3c20*/  IMAD.MOV.U32 R212, RZ, RZ, R217 ;  /* 0x000000ffffd47224 */ /* 0x002fe400078e00d9 */
[----:B------:R-:W-:Y:S02]  /*3c30*/  IMAD.MOV.U32 R213, RZ, RZ, R216 ;  /* 0x000000ffffd57224 */ /* 0x000fe400078e00d8 */
[----:B------:R-:W-:Y:S02]  /*3c40*/  IMAD.MOV.U32 R216, RZ, RZ, R20 ;  /* 0x000000ffffd87224 */ /* 0x000fe400078e0014 */
[----:B------:R-:W-:Y:S02]  /*3c50*/  IMAD.MOV.U32 R217, RZ, RZ, R19 ;  /* 0x000000ffffd97224 */ /* 0x000fe400078e0013 */
[----:B------:R-:W-:Y:S02]  /*3c60*/  IMAD.MOV.U32 R223, RZ, RZ, R10 ;  /* 0x000000ffffdf7224 */ /* 0x000fe400078e000a */
[----:B------:R-:W-:-:S02]  /*3c70*/  IMAD.MOV.U32 R224, RZ, RZ, R9 ;  /* 0x000000ffffe07224 */ /* 0x000fc400078e0009 */
        /* <DEDUP_REMOVED lines=20> */
[----:B------:R-:W-:Y:S01]  /*3dc0*/  BPT.TRAP 0x1 ;  /* 0x000000040000795c */ /* 0x000fe20000300000 */
.L_x_28:
[----:B------:R-:W2:Y:S04]  /*3dd0*/  LDL R5, [R1+0x80] ;  /* 0x0000800001057983 */ /* 0x000ea80000100800 */
[----:B------:R-:W3:Y:S04]  /*3de0*/  LDL R8, [R1+0x84] ;  /* 0x0000840001087983 */ /* 0x000ee80000100800 */
[----:B------:R-:W4:Y:S01]  /*3df0*/  LDL R7, [R1+0x88] ;  /* 0x0000880001077983 */ /* 0x000f220000100800 */
[----:B--2---:R-:W-:-:S13]  /*3e00*/  ISETP.NE.AND P1, PT, R5, RZ, PT ;  /* 0x000000ff0500720c */ /* 0x004fda0003f25270 */
[----:B------:R-:W-:-:S05]  /*3e10*/  @P1 LEA R5, R3, UR39, 0x3 ;  /* 0x0000002703051c11 */ /* 0x000fca000f8e18ff */
[----:B------:R-:W-:-:S05]  /*3e20*/  @P1 VIADD R5, R5, 0x40 ;  /* 0x0000004005051836 */ /* 0x000fca0000000000 */
[----:B---3--:R-:W-:-:S04]  /*3e30*/  @P1 PRMT R5, R8, 0x654, R5 ;  /* 0x0000065408051816 */ /* 0x008fc80000000005 */
[----:B------:R0:W-:Y:S01]  /*3e40*/  @P1 SYNCS.ARRIVE.TRANS64.RED.A1T0 RZ, [R5+URZ], RZ ;  /* 0x000000ff05ff19a7 */ /* 0x0001e2000810043f */
[----:B----4-:R-:W-:-:S13]  /*3e50*/  ISETP.GT.U32.AND P1, PT, R7, 0x1, PT ;  /* 0x000000010700780c */ /* 0x010fda0003f24070 */
[----:B0-----:R-:W-:Y:S05]  /*3e60*/  @P1 BRA `(.L_x_29) ;  /* 0x0000000000041947 */ /* 0x001fea0003800000 */
[----:B------:R-:W-:Y:S01]  /*3e70*/  BPT.TRAP 0x1 ;  /* 0x000000040000795c */ /* 0x000fe20000300000 */
.L_x_29:
[----:B------:R-:W-:Y:S01]  /*3e80*/  UIADD3 UR6, UR6, 0x1, URZ ;  /* 0x0000000106067890 */ /* 0x000fe2000fffe03f */
[C---:B------:R-:W-:Y:S01]  /*3e90*/  ISETP.GT.AND P2, PT, R4.reuse, 0x1, PT ;  /* 0x000000010400780c */ /* 0x040fe20003f44270 */
[----:B------:R-:W-:Y:S02]  /*3ea0*/  VIADD R3, R3, 0x1 ;  /* 0x0000000103037836 */ /* 0x000fe40000000000 */
[----:B------:R-:W-:Y:S01]  /*3eb0*/  UISETP.NE.AND UP0, UPT, UR6, 0x8, UPT ;  /* 0x000000080600788c */ /* 0x000fe2000bf05270 */
[----:B------:R-:W-:Y:S02]  /*3ec0*/  VIADD R4, R4, 0xffffffff ;  /* 0xffffffff04047836 */ /* 0x000fe40000000000 */
[C---:B------:R-:W-:Y:S01]  /*3ed0*/  ISETP.NE.AND P1, PT, R3.reuse, 0x8, PT ;  /* 0x000000080300780c */ /* 0x040fe20003f25270 */
[----:B------:R-:W-:Y:S02]  /*3ee0*/  USEL UR7, URZ, 0x1, UP0 ;  /* 0x000000013f077887 */ /* 0x000fe40008000000 */
[----:B------:R-:W-:Y:S01]  /*3ef0*/  USEL UR6, UR6, URZ, UP0 ;  /* 0x0000003f06067287 */ /* 0x000fe20008000000 */
[----:B------:R-:W-:-:S03]  /*3f00*/  SEL R3, R3, RZ, P1 ;  /* 0x000000ff03037207 */ /* 0x000fc60000800000 */
[----:B------:R-:W-:Y:S01]  /*3f10*/  LOP3.LUT R0, R0, UR7, RZ, 0x3c, !PT ;  /* 0x0000000700007c12 */ /* 0x000fe2000f8e3cff */
[----:B------:R-:W-:Y:S07]  /*3f20*/  @P2 BRA `(.L_x_30) ;  /* 0xffffffe800782947 */ /* 0x000fee000383ffff */
.L_x_23:
[----:B------:R-:W0:Y:S02]  /*3f30*/  LDC R0, c[0x0][0x28c] ;  /* 0x0000a300ff007b82 */ /* 0x000e240000000800 */
[----:B0-----:R-:W-:-:S13]  /*3f40*/  ISETP.GE.AND P1, PT, R0, 0x1, PT ;  /* 0x000000010000780c */ /* 0x001fda0003f26270 */
[----:B------:R-:W-:Y:S05]  /*3f50*/  @!P1 BRA `(.L_x_31) ;  /* 0x0000000000489947 */ /* 0x000fea0003800000 */
[----:B------:R-:W-:Y:S05]  /*3f60*/  @!P0 BRA `(.L_x_32) ;  /* 0x0000000000048947 */ /* 0x000fea0003800000 */
[----:B------:R-:W-:Y:S01]  /*3f70*/  BPT.TRAP 0x1 ;  /* 0x000000040000795c */ /* 0x000fe20000300000 */
.L_x_32:
[----:B------:R-:W2:Y:S04]  /*3f80*/  LDL R0, [R1+0x80] ;  /* 0x0000800001007983 */ /* 0x000ea80000100800 */
[----:B------:R-:W3:Y:S04]  /*3f90*/  LDL R4, [R1+0x84] ;  /* 0x0000840001047983 */ /* 0x000ee80000100800 */
[----:B------:R-:W4:Y:S01]  /*3fa0*/  LDL R3, [R1+0x88] ;  /* 0x0000880001037983 */ /* 0x000f220000100800 */
[----:B--2---:R-:W-:Y:S01]  /*3fb0*/  ISETP.NE.AND P0, PT, R0, RZ, PT ;  /* 0x000000ff0000720c */ /* 0x004fe20003f05270 */
[----:B---3--:R-:W-:-:S12]  /*3fc0*/  IMAD.MOV.U32 R5, RZ, RZ, R4 ;  /* 0x000000ffff057224 */ /* 0x008fd800078e0004 */
[----:B------:R-:W-:-:S04]  /*3fd0*/  @P0 VIADD R0, R6, UR37 ;  /* 0x0000002506000c36 */ /* 0x000fc80008000000 */
[----:B------:R-:W-:Y:S02]  /*3fe0*/  @P0 IMAD.SHL.U32 R0, R0, 0x8, RZ ;  /* 0x0000000800000824 */ /* 0x000fe400078e00ff */
[----:B----4-:R-:W-:Y:S02]  /*3ff0*/  IMAD.MOV.U32 R4, RZ, RZ, R3 ;  /* 0x000000ffff047224 */ /* 0x010fe400078e0003 */
[----:B------:R-:W-:Y:S01]  /*4000*/  IMAD.U32 R3, RZ, RZ, UR39 ;  /* 0x00000027ff037e24 */ /* 0x000fe2000f8e00ff */
[----:B------:R-:W-:-:S04]  /*4010*/  @P0 LOP3.LUT R0, R0, 0x38, RZ, 0xc0, !PT ;  /* 0x0000003800000812 */ /* 0x000fc800078ec0ff */
[----:B------:R-:W-:-:S04]  /*4020*/  @P0 IADD3 R0, R3, 0x40, R0 ;  /* 0x0000004003000810 */ /* 0x000fc80007ffe000 */
[----:B------:R-:W-:-:S04]  /*4030*/  @P0 PRMT R0, R5, 0x654, R0 ;  /* 0x0000065405000816 */ /* 0x000fc80000000000 */
[----:B------:R0:W-:Y:S01]  /*4040*/  @P0 SYNCS.ARRIVE.TRANS64.RED.A1T0 RZ, [R0+URZ], RZ ;  /* 0x000000ff00ff09a7 */ /* 0x0001e2000810043f */
[----:B------:R-:W-:-:S13]  /*4050*/  ISETP.GT.U32.AND P0, PT, R4, 0x1, PT ;  /* 0x000000010400780c */ /* 0x000fda0003f04070 */
[----:B0-----:R-:W-:Y:S05]  /*4060*/  @P0 BRA `(.L_x_31) ;  /* 0x0000000000040947 */ /* 0x001fea0003800000 */
[----:B------:R-:W-:Y:S01]  /*4070*/  BPT.TRAP 0x1 ;  /* 0x000000040000795c */ /* 0x000fe20000300000 */
.L_x_31:
[----:B-1----:R-:W2:Y:S01]  /*4080*/  LDL R227, [R1+0x8c] ;  /* 0x00008c0001e37983 */ /* 0x002ea20000100800 */
[----:B------:R-:W0:Y:S01]  /*4090*/  LDC R4, c[0x0][0x288] ;  /* 0x0000a200ff047b82 */ /* 0x000e220000000800 */
[----:B------:R-:W1:Y:S01]  /*40a0*/  S2R R5, SR_TID.X ;  /* 0x0000000000057919 */ /* 0x000e620000002100 */
[----:B------:R-:W-:Y:S01]  /*40b0*/  IMAD R22, R22, 0xe0, RZ ;  /* 0x000000e016167824 */ /* 0x000fe200078e02ff */
[----:B------:R-:W-:Y:S01]  /*40c0*/  ULDC UR4, c[0x0][0x284] ;  /* 0x0000a10000047ab9 */ /* 0x000fe20000000800 */
[----:B------:R-:W-:Y:S01]  /*40d0*/  ULDC.64 UR6, c[0x0][0x5d0] ;  /* 0x0001740000067ab9 */ /* 0x000fe20000000a00 */
[--C-:B-1----:R-:W-:Y:S02]  /*40e0*/  SHF.R.U32.HI R3, RZ, 0x7, R5.reuse ;  /* 0x00000007ff037819 */ /* 0x102fe40000011605 */
[----:B------:R-:W-:Y:S02]  /*40f0*/  SHF.R.U32.HI R0, RZ, 0x2, R5 ;  /* 0x00000002ff007819 */ /* 0x000fe40000011605 */
[----:B------:R-:W-:-:S02]  /*4100*/  LOP3.LUT R3, R3, 0x1, RZ, 0xc0, !PT ;  /* 0x0000000103037812 */ /* 0x000fc400078ec0ff */
[----:B------:R-:W-:Y:S02]  /*4110*/  LOP3.LUT R21, R5, 0x60, RZ, 0xc0, !PT ;  /* 0x0000006005157812 */ /* 0x000fe400078ec0ff */
[----:B------:R-:W-:Y:S01]  /*4120*/  LOP3.LUT R0, R0, 0x7, RZ, 0xc0, !PT ;  /* 0x0000000700007812 */ /* 0x000fe200078ec0ff */
[----:B------:R-:W-:Y:S01]  /*4130*/  IMAD.SHL.U32 R20, R3, 0x40, RZ ;  /* 0x0000004003147824 */ /* 0x000fe200078e00ff */
[----:B------:R-:W-:-:S04]  /*4140*/  SHF.R.U32.HI R21, RZ, 0x1, R21 ;  /* 0x00000001ff157819 */ /* 0x000fc80000011615 */
[--C-:B------:R-:W-:Y:S02]  /*4150*/  LOP3.LUT R20, R20, 0x40, R0.reuse, 0xe2, !PT ;  /* 0x0000004014147812 */ /* 0x100fe400078ee200 */
[----:B------:R-:W-:Y:S02]  /*4160*/  IADD3 R0, RZ, -R21, -R0 ;  /* 0x80000015ff007210 */ /* 0x000fe40007ffe800 */
[----:B0-----:R-:W-:-:S03]  /*4170*/  ISETP.GE.AND P0, PT, R22, R4, PT ;  /* 0x000000041600720c */ /* 0x001fc60003f06270 */
[----:B------:R-:W-:Y:S02]  /*4180*/  IMAD R3, R3, -0x40, R0 ;  /* 0xffffffc003037824 */ /* 0x000fe400078e0200 */
[----:B------:R-:W-:-:S05]  /*4190*/  IMAD R0, R18, 0xc0, RZ ;  /* 0x000000c012007824 */ /* 0x000fca00078e02ff */
[C---:B------:R-:W-:Y:S02]  /*41a0*/  ISETP.GE.OR P0, PT, R0.reuse, UR4, P0 ;  /* 0x0000000400007c0c */ /* 0x040fe40008706670 */
[----:B------:R-:W-:Y:S02]  /*41b0*/  IADD3 R0, -R0, UR4, R3 ;  /* 0x0000000400007c10 */ /* 0x000fe4000fffe103 */
[C---:B------:R-:W-:Y:S01]  /*41c0*/  LOP3.LUT R3, R5.reuse, 0x3, RZ, 0xc0, !PT ;  /* 0x0000000305037812 */ /* 0x040fe200078ec0ff */
[----:B------:R-:W-:-:S04]  /*41d0*/  IMAD.SHL.U32 R23, R5, 0x2, RZ ;  /* 0x0000000205177824 */ /* 0x000fc800078e00ff */
[----:B------:R-:W-:-:S04]  /*41e0*/  IMAD R3, R3, -0x2, R4 ;  /* 0xfffffffe03037824 */ /* 0x000fc800078e0204 */
[----:B------:R-:W-:Y:S01]  /*41f0*/  IMAD.IADD R3, R3, 0x1, -R22 ;  /* 0x0000000103037824 */ /* 0x000fe200078e0a16 */
[----:B------:R-:W-:-:S04]  /*4200*/  LOP3.LUT R22, R22, 0x6, R23, 0xf8, !PT ;  /* 0x0000000616167812 */ /* 0x000fc800078ef817 */
[----:B------:R-:W-:Y:S01]  /*4210*/  SHF.R.S32.HI R23, RZ, 0x1f, R22 ;  /* 0x0000001fff177819 */ /* 0x000fe20000011416 */
[----:B------:R-:W-:-:S04]  /*4220*/  UIADD3 UR37, UR38, UR37, URZ ;  /* 0x0000002526257290 */ /* 0x000fc8000fffe03f */
[----:B------:R-:W-:-:S04]  /*4230*/  USHF.R.U32.HI UR4, URZ, 0x3, UR37 ;  /* 0x000000033f047899 */ /* 0x000fc80008011625 */
[----:B------:R-:W-:Y:S02]  /*4240*/  ULOP3.LUT UR4, UR4, 0x1, URZ, 0xc0, !UPT ;  /* 0x0000000104047892 */ /* 0x000fe4000f8ec03f */
[----:B------:R-:W-:Y:S02]  /*4250*/  UISETP.GT.U32.AND UP1, UPT, UR37, 0x7, UPT ;  /* 0x000000072500788c */ /* 0x000fe4000bf24070 */
[----:B------:R-:W-:Y:S02]  /*4260*/  UISETP.NE.U32.AND UP0, UPT, UR4, 0x1, UPT ;  /* 0x000000010400788c */ /* 0x000fe4000bf05070 */
[----:B------:R-:W-:Y:S02]  /*4270*/  UISETP.LT.U32.AND UP1, UPT, UR38, 0x8, UP1 ;  /* 0x000000082600788c */ /* 0x000fe40008f21070 */
[----:B------:R-:W-:Y:S02]  /*4280*/  UISETP.GT.U32.AND UP0, UPT, UR38, 0x7, !UP0 ;  /* 0x000000072600788c */ /* 0x000fe4000c704070 */
[----:B------:R-:W-:-:S02]  /*4290*/  USEL UR5, URZ, 0x1, !UP1 ;  /* 0x000000013f057887 */ /* 0x000fc4000c800000 */
[----:B------:R-:W-:Y:S01]  /*42a0*/  USEL UR4, URZ, 0x1, !UP0 ;  /* 0x000000013f047887 */ /* 0x000fe2000c000000 */
[----:B------:R-:W-:Y:S01]  /*42b0*/  LOP3.LUT R20, R20, R21, RZ, 0xfc, !PT ;  /* 0x0000001514147212 */ /* 0x000fe200078efcff */
[----:B------:R-:W-:Y:S01]  /*42c0*/  IMAD.MOV.U32 R21, RZ, RZ, RZ ;  /* 0x000000ffff157224 */ /* 0x000fe200078e00ff */
[----:B------:R-:W-:Y:S02]  /*42d0*/  ULOP3.LUT UR37, UR37, 0x7, URZ, 0xc0, !UPT ;  /* 0x0000000725257892 */ /* 0x000fe4000f8ec03f */
[----:B------:R-:W-:Y:S01]  /*42e0*/  ULOP3.LUT UR36, UR4, UR36, UR5, 0x96, !UPT ;  /* 0x0000002404247292 */ /* 0x000fe2000f8e9605 */
[----:B------:R-:W-:Y:S01]  /*42f0*/  IMAD.WIDE R20, R18, 0xc0, R20 ;  /* 0x000000c012147825 */ /* 0x000fe200078e0214 */
[----:B--2---:R-:W-:-:S03]  /*4300*/  SHF.R.S32.HI R4, RZ, 0x1f, R227 ;  /* 0x0000001fff047819 */ /* 0x004fc600000114e3 */
[----:B------:R-:W-:-:S04]  /*4310*/  IMAD.WIDE.U32 R6, R227, UR6, R22 ;  /* 0x00000006e3067c25 */ /* 0x000fc8000f8e0016 */
[----:B------:R-:W-:-:S04]  /*4320*/  IMAD R5, R4, UR6, RZ ;  /* 0x0000000604057c24 */ /* 0x000fc8000f8e02ff */
[----:B------:R-:W-:-:S04]  /*4330*/  IMAD R5, R227, UR7, R5 ;  /* 0x00000007e3057c24 */ /* 0x000fc8000f8e0205 */
[----:B------:R-:W-:Y:S02]  /*4340*/  IMAD.IADD R7, R7, 0x1, R5 ;  /* 0x0000000107077824 */ /* 0x000fe400078e0205 */
[----:B------:R-:W-:-:S05]  /*4350*/  IMAD.MOV.U32 R5, RZ, RZ, -0x1 ;  /* 0xffffffffff057424 */ /* 0x000fca00078e00ff */
[----:B------:R0:W-:Y:S01]  /*4360*/  STL [R1+0x98], R5 ;  /* 0x0000980501007387 */ /* 0x0001e20000100800 */
[----:B------:R-:W-:Y:S05]  /*4370*/  @P0 BRA `(.L_x_33) ;  /* 0x000000d800dc0947 */ /* 0x000fea0003800000 */
[----:B------:R-:W1:Y:S01]  /*4380*/  LDC.64 R18, c[0x0][0x5c8] ;  /* 0x00017200ff127b82 */ /* 0x000e620000000a00 */
[----:B-----5:R-:W-:Y:S01]  /*4390*/  FSETP.NEU.AND P2, PT, R16, RZ, PT ;  /* 0x000000ff1000720b */ /* 0x020fe20003f4d000 */
[----:B------:R-:W-:Y:S01]  /*43a0*/  BSSY B0, `(.L_x_33) ;  /* 0x0000db4000007945 */ /* 0x000fe20003800000 */
[----:B------:R-:W-:-:S04]  /*43b0*/  ISETP.GT.AND P0, PT, R3, RZ, PT ;  /* 0x000000ff0300720c */ /* 0x000fc80003f04270 */
[----:B------:R-:W-:Y:S01]  /*43c0*/  ISETP.GT.AND P1, PT, R0, RZ, P0 ;  /* 0x000000ff0000720c */ /* 0x000fe20000724270 */
[-C--:B-1----:R-:W-:Y:S02]  /*43d0*/  IMAD R14, R21, R18.reuse, RZ ;  /* 0x00000012150e7224 */ /* 0x082fe400078e02ff */
[----:B------:R-:W-:-:S04]  /*43e0*/  IMAD.WIDE.U32 R6, R20, R18, R6 ;  /* 0x0000001214067225 */ /* 0x000fc800078e0006 */
[----:B------:R-:W-:-:S04]  /*43f0*/  IMAD R14, R20, R19, R14 ;  /* 0x00000013140e7224 */ /* 0x000fc800078e020e */
[----:B------:R-:W-:Y:S01]  /*4400*/  IMAD.IADD R14, R7, 0x1, R14 ;  /* 0x00000001070e7824 */ /* 0x000fe200078e020e */
[----:B------:R-:W-:Y:S06]  /*4410*/  @!P2 BRA `(.L_x_34) ;  /* 0x00000098006ca947 */ /* 0x000fec0003800000 */
[----:B------:R-:W1:Y:S01]  /*4420*/  LDC.64 R218, c[0x0][0x5b8] ;  /* 0x00016e00ffda7b82 */ /* 0x000e620000000a00 */
[----:B------:R-:W2:Y:S01]  /*4430*/  LDL.LU R15, [R1+0x40] ;  /* 0x00004000010f7983 */ /* 0x000ea20000300800 */
[----:B------:R-:W-:-:S06]  /*4440*/  ULDC.64 UR4, c[0x0][0x5c0] ;  /* 0x0001700000047ab9 */ /* 0x000fcc0000000a00 */
[----:B------:R-:W3:Y:S08]  /*4450*/  LDC.64 R10, c[0x0][0x5b0] ;  /* 0x00016c00ff0a7b82 */ /* 0x000ef00000000a00 */
[----:B------:R-:W4:Y:S01]  /*4460*/  LDC.64 R8, c[0x0][0x5a8] ;  /* 0x00016a00ff087b82 */ /* 0x000f220000000a00 */
[-C--:B-1----:R-:W-:Y:S02]  /*4470*/  IMAD R226, R4, R218.reuse, RZ ;  /* 0x000000da04e27224 */ /* 0x082fe400078e02ff */
[----:B------:R-:W-:-:S04]  /*4480*/  IMAD.WIDE.U32 R220, R227, R218, R22 ;  /* 0x000000dae3dc7225 */ /* 0x000fc800078e0016 */
[----:B------:R-:W-:Y:S02]  /*4490*/  IMAD R226, R227, R219, R226 ;  /* 0x000000dbe3e27224 */ /* 0x000fe400078e02e2 */
[-C--:B---3--:R-:W-:Y:S02]  /*44a0*/  IMAD R224, R21, R10.reuse, RZ ;  /* 0x0000000a15e07224 */ /* 0x088fe400078e02ff */
[----:B------:R-:W-:Y:S02]  /*44b0*/  IMAD.IADD R217, R221, 0x1, R226 ;  /* 0x00000001ddd97824 */ /* 0x000fe400078e02e2 */
[----:B------:R-:W-:Y:S02]  /*44c0*/  IMAD.MOV.U32 R216, RZ, RZ, R220 ;  /* 0x000000ffffd87224 */ /* 0x000fe400078e00dc */
[C---:B------:R-:W-:Y:S02]  /*44d0*/  IMAD R224, R20.reuse, R11, R224 ;  /* 0x0000000b14e07224 */ /* 0x040fe400078e02e0 */
[----:B0-----:R-:W-:-:S04]  /*44e0*/  IMAD.WIDE.U32 R4, R20, R10, R216 ;  /* 0x0000000a14047225 */ /* 0x001fc800078e00d8 */
[----:B------:R-:W-:Y:S01]  /*44f0*/  IMAD.IADD R5, R5, 0x1, R224 ;  /* 0x0000000105057824 */ /* 0x000fe200078e02e0 */
[----:B----4-:R-:W-:-:S04]  /*4500*/  LEA R12, P2, R4, R8, 0x1 ;  /* 0x00000008040c7211 */ /* 0x010fc800078408ff */
[----:B------:R-:W-:-:S05]  /*4510*/  LEA.HI.X R13, R4, R9, R5, 0x1, P2 ;  /* 0x00000009040d7211 */ /* 0x000fca00010f0c05 */
[----:B------:R-:W3:Y:S01]  /*4520*/  @P1 LDG.E.LTC128B.U16 R219, desc[UR48][R12.64] ;  /* 0x000000300cdb1981 */ /* 0x000ee2000c1e1520 */
[----:B------:R-:W-:Y:S01]  /*4530*/  ISETP.GT.AND P4, PT, R3, 0x1, PT ;  /* 0x000000010300780c */ /* 0x000fe20003f84270 */
[----:B------:R-:W-:Y:S01]  /*4540*/  BSSY B1, `(.L_x_35) ;  /* 0x0000013000017945 */ /* 0x000fe20003800000 */
[----:B------:R-:W-:-:S11]  /*4550*/  LOP3.LUT R17, R17, 0xfffffffd, RZ, 0xc0, !PT ;  /* 0xfffffffd11117812 */ /* 0x000fd600078ec0ff */
[----:B------:R-:W-:Y:S01]  /*4560*/  @P4 LOP3.LUT R17, R17, 0x2, RZ, 0xfc, !PT ;  /* 0x0000000211114812 */ /* 0x000fe200078efcff */
[----:B---3--:R-:W-:-:S05]  /*4570*/  HADD2.F32 R4, -RZ, R219.H0_H0 ;  /* 0x200000dbff047230 */ /* 0x008fca0000004100 */
[----:B------:R-:W-:-:S04]  /*4580*/  FMUL R4, R4, R16 ;  /* 0x0000001004047220 */ /* 0x000fc80000400000 */
[----:B--2---:R-:W-:Y:S01]  /*4590*/  FFMA R7, R15, R2, R4 ;  /* 0x000000020f077223 */ /* 0x004fe20000000004 */
[----:B------:R-:W-:-:S04]  /*45a0*/  LEA R4, P2, R6, UR4, 0x1 ;  /* 0x0000000406047c11 */ /* 0x000fc8000f8408ff */
[----:B------:R-:W-:Y:S02]  /*45b0*/  LEA.HI.X R5, R6, UR5, R14, 0x1, P2 ;  /* 0x0000000506057c11 */ /* 0x000fe400090f0c0e */
[----:B------:R-:W-:-:S05]  /*45c0*/  F2FP.F16.F32.PACK_AB R6, RZ, R7 ;  /* 0x00000007ff06723e */ /* 0x000fca00000000ff */
[----:B------:R0:W-:Y:S02]  /*45d0*/  @P1 STG.E.U16 desc[UR48][R4.64], R6 ;  /* 0x0000000604001986 */ /* 0x0001e4000c101530 */
[----:B0-----:R-:W-:-:S04]  /*45e0*/  IMAD.WIDE.U32 R6, R20, R10, R22 ;  /* 0x0000000a14067225 */ /* 0x001fc800078e0016 */
[----:B------:R-:W-:Y:S02]  /*45f0*/  IMAD.IADD R7, R224, 0x1, R7 ;  /* 0x00000001e0077824 */ /* 0x000fe400078e0207 */
[----:B------:R-:W-:-:S04]  /*4600*/  IMAD.WIDE.U32 R6, R227, R218, R6 ;  /* 0x000000dae3067225 */ /* 0x000fc800078e0006 */
[----:B------:R-:W-:Y:S01]  /*4610*/  IMAD.IADD R7, R226, 0x1, R7 ;  /* 0x00000001e2077824 */ /* 0x000fe200078e0207 */
[----:B------:R-:W-:-:S04]  /*4620*/  LEA R14, P1, R6, R8, 0x1 ;  /* 0x00000008060e7211 */ /* 0x000fc800078208ff */
[----:B------:R-:W-:Y:S02]  /*4630*/  LEA.HI.X R15, R6, R9, R7, 0x1, P1 ;  /* 0x00000009060f7211 */ /* 0x000fe400008f0c07 */
[----:B------:R-:W-:-:S13]  /*4640*/  ISETP.GT.AND P1, PT, R0, RZ, P4 ;  /* 0x000000ff0000720c */ /* 0x000fda0002724270 */
[----:B------:R-:W-:Y:S05]  /*4650*/  @!P1 BRA `(.L_x_36) ;  /* 0x0000000000049947 */ /* 0x000fea0003800000 */
[----:B------:R0:W5:Y:S02]  /*4660*/  LDG.E.LTC128B.U16 R219, desc[UR48][R14.64+0x2] ;  /* 0x000002300edb7981 */ /* 0x000164000c1e1520 */
.L_x_36:
[----:B------:R-:W-:Y:S05]  /*4670*/  BSYNC B1 ;  /* 0x0000000000017941 */ /* 0x000fea0003800000 */
.L_x_35:
[----:B------:R-:W2:Y:S01]  /*4680*/  LDL.LU R7, [R1+0x44] ;  /* 0x0000440001077983 */ /* 0x000ea20000300800 */
[----:B-----5:R-:W-:Y:S01]  /*4690*/  HADD2.F32 R6, -RZ, R219.H0_H0 ;  /* 0x200000dbff067230 */ /* 0x020fe20000004100 */
[C---:B------:R-:W-:Y:S01]  /*46a0*/  SHF.L.U64.HI R223, R10.reuse, 0x3, R11 ;  /* 0x000000030adf7819 */ /* 0x040fe2000001020b */
[----:B------:R-:W-:Y:S01]  /*46b0*/  IMAD.SHL.U32 R222, R10, 0x8, RZ ;  /* 0x000000080ade7824 */ /* 0x000fe200078e00ff */
[----:B------:R-:W3:Y:S02]  /*46c0*/  LDL.LU R225, [R1+0x48] ;  /* 0x0000480001e17983 */ /* 0x000ee40000300800 */
[----:B------:R-:W-:-:S04]  /*46d0*/  FMUL R6, R6, R16 ;  /* 0x0000001006067220 */ /* 0x000fc80000400000 */
[----:B--2---:R-:W-:-:S05]  /*46e0*/  FFMA R6, R7, R2, R6 ;  /* 0x0000000207067223 */ /* 0x004fca0000000006 */
[----:B------:R-:W-:-:S05]  /*46f0*/  F2FP.F16.F32.PACK_AB R6, RZ, R6 ;  /* 0x00000006ff06723e */ /* 0x000fca00000000ff */
[----:B------:R1:W-:Y:S01]  /*4700*/  @P1 STG.E.U16 desc[UR48][R4.64+0x2], R6 ;  /* 0x0000020604001986 */ /* 0x0003e2000c101530 */
[----:B------:R-:W-:Y:S01]  /*4710*/  ISETP.GT.AND P1, PT, R0, 0x8, P0 ;  /* 0x000000080000780c */ /* 0x000fe20000724270 */
[----:B-1----:R-:W-:-:S04]  /*4720*/  IMAD.WIDE.U32 R6, R20, R10, R222 ;  /* 0x0000000a14067225 */ /* 0x002fc800078e00de */
[----:B------:R-:W-:Y:S01]  /*4730*/  IMAD.IADD R224, R224, 0x1, R7 ;  /* 0x00000001e0e07824 */ /* 0x000fe200078e0207 */
[----:B------:R-:W-:-:S05]  /*4740*/  IADD3 R7, P2, R220, R6, RZ ;  /* 0x00000006dc077210 */ /* 0x000fca0007f5e0ff */
[----:B------:R-:W-:Y:S01]  /*4750*/  IMAD.X R13, R224, 0x1, R217, P2 ;  /* 0x00000001e00d7824 */ /* 0x000fe200010e06d9 */
[----:B------:R-:W-:-:S04]  /*4760*/  LEA R12, P2, R7, R8, 0x1 ;  /* 0x00000008070c7211 */ /* 0x000fc800078408ff */
[----:B------:R-:W-:-:S05]  /*4770*/  LEA.HI.X R13, R7, R9, R13, 0x1, P2 ;  /* 0x00000009070d7211 */ /* 0x000fca00010f0c0d */
[----:B------:R-:W2:Y:S01]  /*4780*/  @P1 LDG.E.LTC128B.U16 R219, desc[UR48][R12.64] ;  /* 0x000000300cdb1981 */ /* 0x000ea2000c1e1520 */
[----:B------:R-:W-:Y:S01]  /*4790*/  IADD3 R6, P2, R22, R6, RZ ;  /* 0x0000000616067210 */ /* 0x000fe20007f5e0ff */
[----:B------:R-:W-:Y:S04]  /*47a0*/  BSSY B1, `(.L_x_37) ;  /* 0x0000015000017945 */ /* 0x000fe80003800000 */
[----:B------:R-:W-:Y:S02]  /*47b0*/  IMAD.X R7, R23, 0x1, R224, P2 ;  /* 0x0000000117077824 */ /* 0x000fe400010e06e0 */
[----:B------:R-:W-:-:S04]  /*47c0*/  IMAD.WIDE.U32 R6, R227, R218, R6 ;  /* 0x000000dae3067225 */ /* 0x000fc800078e0006 */
[----:B------:R-:W-:Y:S02]  /*47d0*/  IMAD.IADD R7, R226, 0x1, R7 ;  /* 0x00000001e2077824 */ /* 0x000fe400078e0207 */
[----:B------:R-:W-:-:S05]  /*47e0*/  IMAD.SHL.U32 R227, R18, 0x10, RZ ;  /* 0x0000001012e37824 */ /* 0x000fca00078e00ff */
[----:B------:R1:W-:Y:S01]  /*47f0*/  STL [R1+0x44], R227 ;  /* 0x000044e301007387 */ /* 0x0003e20000100800 */
[----:B--2---:R-:W-:-:S05]  /*4800*/  HADD2.F32 R12, -RZ, R219.H0_H0 ;  /* 0x200000dbff0c7230 */ /* 0x004fca0000004100 */
[----:B------:R-:W-:-:S04]  /*4810*/  FMUL R12, R12, R16 ;  /* 0x000000100c0c7220 */ /* 0x000fc80000400000 */
[----:B---3--:R-:W-:Y:S01]  /*4820*/  FFMA R224, R225, R2, R12 ;  /* 0x00000002e1e07223 */ /* 0x008fe2000000000c */
[----:B------:R-:W-:Y:S02]  /*4830*/  LEA R12, P2, R6, R8, 0x1 ;  /* 0x00000008060c7211 */ /* 0x000fe400078408ff */
[----:B------:R-:W-:Y:S02]  /*4840*/  SHF.L.U64.HI R225, R18, 0x4, R19 ;  /* 0x0000000412e17819 */ /* 0x000fe40000010213 */
[----:B------:R-:W-:Y:S02]  /*4850*/  LEA.HI.X R13, R6, R9, R7, 0x1, P2 ;  /* 0x00000009060d7211 */ /* 0x000fe400010f0c07 */
[----:B------:R-:W-:Y:S01]  /*4860*/  F2FP.F16.F32.PACK_AB R7, RZ, R224 ;  /* 0x000000e0ff07723e */ /* 0x000fe200000000ff */
[----:B------:R1:W-:Y:S01]  /*4870*/  STL [R1+0x40], R225 ;  /* 0x000040e101007387 */ /* 0x0003e20000100800 */
[----:B------:R-:W-:Y:S02]  /*4880*/  IADD3 R6, P3, R227, R4, RZ ;  /* 0x00000004e3067210 */ /* 0x000fe40007f7e0ff */
[----:B------:R-:W-:-:S02]  /*4890*/  PRMT R224, R7, 0x7610, R224 ;  /* 0x0000761007e07816 */ /* 0x000fc400000000e0 */
[----:B------:R-:W-:Y:S01]  /*48a0*/  ISETP.GT.AND P2, PT, R0, 0x8, P4 ;  /* 0x000000080000780c */ /* 0x000fe20002744270 */
[----:B------:R-:W-:-:S05]  /*48b0*/  IMAD.X R7, R225, 0x1, R5, P3 ;  /* 0x00000001e1077824 */ /* 0x000fca00018e0605 */
[----:B------:R1:W-:Y:S07]  /*48c0*/  @P1 STG.E.U16 desc[UR48][R6.64], R224 ;  /* 0x000000e006001986 */ /* 0x0003ee000c101530 */
[----:B------:R-:W-:Y:S05]  /*48d0*/  @!P2 BRA `(.L_x_38) ;  /* 0x000000000004a947 */ /* 0x000fea0003800000 */
[----:B------:R2:W5:Y:S02]  /*48e0*/  LDG.E.LTC128B.U16 R219, desc[UR48][R12.64+0x2] ;  /* 0x000002300cdb7981 */ /* 0x000564000c1e1520 */
.L_x_38:
[----:B------:R-:W-:Y:S05]  /*48f0*/  BSYNC B1 ;  /* 0x0000000000017941 */ /* 0x000fea0003800000 */
.L_x_37:
[----:B-1----:R-:W3:Y:S01]  /*4900*/  LDL.LU R225, [R1+0x4c] ;  /* 0x00004c0001e17983 */ /* 0x002ee20000300800 */
[----:B-----5:R-:W-:Y:S01]  /*4910*/  HADD2.F32 R224, -RZ, R219.H0_H0 ;  /* 0x200000dbffe07230 */ /* 0x020fe20000004100 */
[----:B------:R-:W-:Y:S01]  /*4920*/  ISETP.GT.AND P3, PT, R3, 0x8, PT ;  /* 0x000000080300780c */ /* 0x000fe20003f64270 */
[----:B------:R-:W-:Y:S01]  /*4930*/  BSSY B1, `(.L_x_39) ;  /* 0x000000a000017945 */ /* 0x000fe20003800000 */
[----:B------:R-:W-:Y:S02]  /*4940*/  LOP3.LUT R17, R17, 0xfffffffb, RZ, 0xc0, !PT ;  /* 0xfffffffb11117812 */ /* 0x000fe400078ec0ff */
[----:B------:R-:W-:Y:S01]  /*4950*/  FMUL R224, R224, R16 ;  /* 0x00000010e0e07220 */ /* 0x000fe20000400000 */
[----:B------:R-:W-:-:S08]  /*4960*/  ISETP.GT.AND P1, PT, R0, RZ, P3 ;  /* 0x000000ff0000720c */ /* 0x000fd00001f24270 */
[----:B------:R-:W-:Y:S01]  /*4970*/  @P3 LOP3.LUT R17, R17, 0x4, RZ, 0xfc, !PT ;  /* 0x0000000411113812 */ /* 0x000fe200078efcff */
[----:B---3--:R-:W-:-:S05]  /*4980*/  FFMA R224, R225, R2, R224 ;  /* 0x00000002e1e07223 */ /* 0x008fca00000000e0 */
[----:B------:R-:W-:-:S05]  /*4990*/  F2FP.F16.F32.PACK_AB R224, RZ, R224 ;  /* 0x000000e0ffe0723e */ /* 0x000fca00000000ff */
[----:B------:R1:W-:Y:S01]  /*49a0*/  @P2 STG.E.U16 desc[UR48][R6.64+0x2], R224 ;  /* 0x000002e006002986 */ /* 0x0003e2000c101530 */
[----:B------:R-:W-:Y:S05]  /*49b0*/  @!P1 BRA `(.L_x_40) ;  /* 0x0000000000049947 */ /* 0x000fea0003800000 */
[----:B------:R3:W5:Y:S02]  /*49c0*/  LDG.E.LTC128B.U16 R219, desc[UR48][R14.64+0x10] ;  /* 0x000010300edb7981 */ /* 0x000764000c1e1520 */
.L_x_40:
[----:B------:R-:W-:Y:S05]  /*49d0*/  BSYNC B1 ;  /* 0x0000000000017941 */ /* 0x000fea0003800000 */
.L_x_39:
[----:B------:R-:W4:Y:S01]  /*49e0*/  LDL.LU R225, [R1+0x50] ;  /* 0x0000500001e17983 */ /* 0x000f220000300800 */
[----:B-1---5:R-:W-:Y:S01]  /*49f0*/  HADD2.F32 R224, -RZ, R219.H0_H0 ;  /* 0x200000dbffe07230 */ /* 0x022fe20000004100 */
[----:B------:R-:W-:Y:S01]  /*4a00*/  ISETP.GT.AND P6, PT, R3, 0x9, PT ;  /* 0x000000090300780c */ /* 0x000fe20003fc4270 */
[----:B------:R-:W-:Y:S01]  /*4a10*/  BSSY B1, `(.L_x_41) ;  /* 0x000000a000017945 */ /* 0x000fe20003800000 */
[----:B------:R-:W-:Y:S02]  /*4a20*/  LOP3.LUT R17, R17, 0xfffffffe, RZ, 0xc0, !PT ;  /* 0xfffffffe11117812 */ /* 0x000fe400078ec0ff */
[----:B------:R-:W-:Y:S01]  /*4a30*/  FMUL R224, R224, R16 ;  /* 0x00000010e0e07220 */ /* 0x000fe20000400000 */
[----:B------:R-:W-:-:S08]  /*4a40*/  ISETP.GT.AND P2, PT, R0, RZ, P6 ;  /* 0x000000ff0000720c */ /* 0x000fd00003744270 */
[----:B------:R-:W-:Y:S01]  /*4a50*/  @P6 LOP3.LUT R17, R17, 0x1, RZ, 0xfc, !PT ;  /* 0x0000000111116812 */ /* 0x000fe200078efcff */
[----:B----4-:R-:W-:-:S05]  /*4a60*/  FFMA R224, R225, R2, R224 ;  /* 0x00000002e1e07223 */ /* 0x010fca00000000e0 */
[----:B------:R-:W-:-:S05]  /*4a70*/  F2FP.F16.F32.PACK_AB R224, RZ, R224 ;  /* 0x000000e0ffe0723e */ /* 0x000fca00000000ff */
[----:B------:R1:W-:Y:S01]  /*4a80*/  @P1 STG.E.U16 desc[UR48][R4.64+0x10], R224 ;  /* 0x000010e004001986 */ /* 0x0003e2000c101530 */
[----:B------:R-:W-:Y:S05]  /*4a90*/  @!P2 BRA `(.L_x_42) ;  /* 0x000000000004a947 */ /* 0x000fea0003800000 */
[----:B------:R4:W5:Y:S02]  /*4aa0*/  LDG.E.LTC128B.U16 R219, desc[UR48][R14.64+0x12] ;  /* 0x000012300edb7981 */ /* 0x000964000c1e1520 */
.L_x_42:
[----:B------:R-:W-:Y:S05]  /*4ab0*/  BSYNC B1 ;  /* 0x0000000000017941 */ /* 0x000fea0003800000 */
.L_x_41:
[----:B------:R-:W2:Y:S01]  /*4ac0*/  LDL.LU R225, [R1+0x54] ;  /* 0x0000540001e17983 */ /* 0x000ea20000300800 */
[----:B-1---5:R-:W-:Y:S01]  /*4ad0*/  HADD2.F32 R224, -RZ, R219.H0_H0 ;  /* 0x200000dbffe07230 */ /* 0x022fe20000004100 */
[----:B------:R-:W-:Y:S01]  /*4ae0*/  ISETP.GT.AND P1, PT, R0, 0x8, P3 ;  /* 0x000000080000780c */ /* 0x000fe20001f24270 */
[----:B------:R-:W-:Y:S03]  /*4af0*/  BSSY B1, `(.L_x_43) ;  /* 0x0000007000017945 */ /* 0x000fe60003800000 */
[----:B------:R-:W-:-:S04]  /*4b00*/  FMUL R224, R224, R16 ;  /* 0x00000010e0e07220 */ /* 0x000fc80000400000 */
[----:B--2---:R-:W-:-:S05]  /*4b10*/  FFMA R224, R225, R2, R224 ;  /* 0x00000002e1e07223 */ /* 0x004fca00000000e0 */
[----:B------:R-:W-:-:S05]  /*4b20*/  F2FP.F16.F32.PACK_AB R224, RZ, R224 ;  /* 0x000000e0ffe0723e */ /* 0x000fca00000000ff */
[----:B------:R1:W-:Y:S01]  /*4b30*/  @P2 STG.E.U16 desc[UR48][R4.64+0x12], R224 ;  /* 0x000012e004002986 */ /* 0x0003e2000c101530 */
[----:B------:R-:W-:Y:S05]  /*4b40*/  @!P1 BRA `(.L_x_44) ;  /* 0x0000000000049947 */ /* 0x000fea0003800000 */
[----:B------:R2:W5:Y:S02]  /*4b50*/  LDG.E.LTC128B.U16 R219, desc[UR48][R12.64+0x10] ;  /* 0x000010300cdb7981 */ /* 0x000564000c1e1520 */
.L_x_44:
[----:B------:R-:W-:Y:S05]  /*4b60*/  BSYNC B1 ;  /* 0x0000000000017941 */ /* 0x000fea0003800000 */
.L_x_43:
[----:B------:R-:W3:Y:S01]  /*4b70*/  LDL.LU R225, [R1+0x58] ;  /* 0x0000580001e17983 */ /* 0x000ee20000300800 */
[----:B-1---5:R-:W-:Y:S01]  /*4b80*/  HADD2.F32 R224, -RZ, R219.H0_H0 ;  /* 0x200000dbffe07230 */ /* 0x022fe20000004100 */
[----:B------:R-:W-:Y:S01]  /*4b90*/  ISETP.GT.AND P2, PT, R0, 0x8, P6 ;  /* 0x000000080000780c */ /* 0x000fe20003744270 */
[----:B------:R-:W-:Y:S03]  /*4ba0*/  BSSY B1, `(.L_x_45) ;  /* 0x0000007000017945 */ /* 0x000fe60003800000 */
[----:B------:R-:W-:-:S04]  /*4bb0*/  FMUL R224, R224, R16 ;  /* 0x00000010e0e07220 */ /* 0x000fc80000400000 */
[----:B---3--:R-:W-:-:S05]  /*4bc0*/  FFMA R224, R225, R2, R224 ;  /* 0x00000002e1e07223 */ /* 0x008fca00000000e0 */
[----:B------:R-:W-:-:S05]  /*4bd0*/  F2FP.F16.F32.PACK_AB R224, RZ, R224 ;  /* 0x000000e0ffe0723e */ /* 0x000fca00000000ff */
[----:B------:R1:W-:Y:S01]  /*4be0*/  @P1 STG.E.U16 desc[UR48][R6.64+0x10], R224 ;  /* 0x000010e006001986 */ /* 0x0003e2000c101530 */
[----:B------:R-:W-:Y:S05]  /*4bf0*/  @!P2 BRA `(.L_x_46) ;  /* 0x000000000004a947 */ /* 0x000fea0003800000 */
[----:B------:R3:W5:Y:S02]  /*4c00*/  LDG.E.LTC128B.U16 R219, desc[UR48][R12.64+0x12] ;  /* 0x000012300cdb7981 */ /* 0x000764000c1e1520 */
.L_x_46:
[----:B------:R-:W-:Y:S05]  /*4c10*/  BSYNC B1 ;  /* 0x0000000000017941 */ /* 0x000fea0003800000 */
.L_x_45:
[----:B------:R-:W2:Y:S01]  /*4c20*/  LDL.LU R225, [R1+0x5c] ;  /* 0x00005c0001e17983 */ /* 0x000ea20000300800 */
[----:B-1---5:R-:W-:Y:S01]  /*4c30*/  HADD2.F32 R224, -RZ, R219.H0_H0 ;  /* 0x200000dbffe07230 */ /* 0x022fe20000004100 */
[----:B------:R-:W-:Y:S01]  /*4c40*/  ISETP.GT.AND P4, PT, R3, 0x10, PT ;  /* 0x000000100300780c */ /* 0x000fe20003f84270 */
[----:B------:R-:W-:Y:S01]  /*4c50*/  BSSY B1, `(.L_x_47) ;  /* 0x0000009000017945 */ /* 0x000fe20003800000 */
[----:B------:R-:W-:Y:S02]  /*4c60*/  PRMT R227, R219, 0x7610, R227 ;  /* 0x00007610dbe37816 */ /* 0x000fe400000000e3 */
[----:B------:R-:W-:Y:S01]  /*4c70*/  FMUL R224, R224, R16 ;  /* 0x00000010e0e07220 */ /* 0x000fe20000400000 */
[----:B------:R-:W-:-:S03]  /*4c80*/  ISETP.GT.AND P1, PT, R0, RZ, P4 ;  /* 0x000000ff0000720c */ /* 0x000fc60002724270 */
[----:B--2---:R-:W-:-:S05]  /*4c90*/  FFMA R224, R225, R2, R224 ;  /* 0x00000002e1e07223 */ /* 0x004fca00000000e0 */
[----:B------:R-:W-:-:S05]  /*4ca0*/  F2FP.F16.F32.PACK_AB R224, RZ, R224 ;  /* 0x000000e0ffe0723e */ /* 0x000fca00000000ff */
[----:B------:R1:W-:Y:S01]  /*4cb0*/  @P2 STG.E.U16 desc[UR48][R6.64+0x12], R224 ;  /* 0x000012e006002986 */ /* 0x0003e2000c101530 */
[----:B------:R-:W-:Y:S05]  /*4cc0*/  @!P1 BRA `(.L_x_48) ;  /* 0x0000000000049947 */ /* 0x000fea0003800000 */
[----:B------:R2:W5:Y:S02]  /*4cd0*/  LDG.E.LTC128B.U16 R227, desc[UR48][R14.64+0x20] ;  /* 0x000020300ee37981 */ /* 0x000564000c1e1520 */
.L_x_48:
[----:B------:R-:W-:Y:S05]  /*4ce0*/  BSYNC B1 ;  /* 0x0000000000017941 */ /* 0x000fea0003800000 */
.L_x_47:
[----:B-1----:R-:W3:Y:S01]  /*4cf0*/  LDL.LU R224, [R1+0x60] ;  /* 0x0000600001e07983 */ /* 0x002ee20000300800 */
[----:B-----5:R-:W-:-:S05]  /*4d00*/  HADD2.F32 R219, -RZ, R227.H0_H0 ;  /* 0x200000e3ffdb7230 */ /* 0x020fca0000004100 */
[----:B------:R-:W-:-:S04]  /*4d10*/  FMUL R219, R219, R16 ;  /* 0x00000010dbdb7220 */ /* 0x000fc80000400000 */
[----:B---3--:R-:W-:-:S05]  /*4d20*/  FFMA R219, R224, R2, R219 ;  /* 0x00000002e0db7223 */ /* 0x008fca00000000db */
[----:B------:R-:W-:-:S05]  /*4d30*/  F2FP.F16.F32.PACK_AB R219, RZ, R219 ;  /* 0x000000dbffdb723e */ /* 0x000fca00000000ff */
[----:B------:R1:W-:Y:S02]  /*4d40*/  @P1 STG.E.U16 desc[UR48][R4.64+0x20], R219 ;  /* 0x000020db04001986 */ /* 0x0003e4000c101530 */
[----:B-1----:R-:W-:-:S05]  /*4d50*/  IADD3 R219, P1, R20, 0x80, RZ ;  /* 0x0000008014db7810 */ /* 0x002fca0007f3e0ff */
[----:B------:R-:W-:Y:S02]  /*4d60*/  IMAD.X R20, RZ, RZ, R21, P1 ;  /* 0x000000ffff147224 */ /* 0x000fe400008e0615 */
[----:B------:R-:W-:-:S04]  /*4d70*/  IMAD.WIDE.U32 R228, R219, R10, R222 ;  /* 0x0000000adbe47225 */ /* 0x000fc800078e00de */
[-C--:B------:R-:W-:Y:S02]  /*4d80*/  IMAD R20, R20, R10.reuse, RZ ;  /* 0x0000000a14147224 */ /* 0x080fe400078e02ff */
[----:B------:R-:W-:-:S04]  /*4d90*/  IMAD.WIDE.U32 R222, R219, R10, R216 ;  /* 0x0000000adbde7225 */ /* 0x000fc800078e00d8 */
[C---:B------:R-:W-:Y:S02]  /*4da0*/  IMAD R221, R219.reuse, R11, R20 ;  /* 0x0000000bdbdd7224 */ /* 0x040fe400078e0214 */
[----:B------:R-:W-:Y:S02]  /*4db0*/  IMAD.WIDE.U32 R20, R219, R10, R22 ;  /* 0x0000000adb147225 */ /* 0x000fe400078e0016 */
[----:B------:R-:W3:Y:S01]  /*4dc0*/  LDL.LU R219, [R1+0x8c] ;  /* 0x00008c0001db7983 */ /* 0x000ee20000300800 */
[----:B------:R-:W-:Y:S01]  /*4dd0*/  LEA R224, P1, R222, R8, 0x1 ;  /* 0x00000008dee07211 */ /* 0x000fe200078208ff */
[----:B------:R-:W-:Y:S01]  /*4de0*/  IMAD.IADD R11, R221, 0x1, R21 ;  /* 0x00000001dd0b7824 */ /* 0x000fe200078e0215 */
[----:B------:R-:W-:Y:S01]  /*4df0*/  ISETP.GT.AND P3, PT, R3, 0x11, PT ;  /* 0x000000110300780c */ /* 0x000fe20003f64270 */
[----:B------:R-:W-:Y:S01]  /*4e00*/  IMAD.MOV.U32 R10, RZ, RZ, R20 ;  /* 0x000000ffff0a7224 */ /* 0x000fe200078e0014 */
[----:B------:R-:W-:Y:S01]  /*4e10*/  BSSY B1, `(.L_x_49) ;  /* 0x0000016000017945 */ /* 0x000fe20003800000 */
[----:B------:R-:W-:-:S02]  /*4e20*/  IMAD.IADD R216, R221, 0x1, R229 ;  /* 0x00000001ddd87824 */ /* 0x000fc400078e02e5 */
[----:B---3--:R-:W-:-:S04]  /*4e30*/  IMAD.WIDE.U32 R20, R219, R218, R10 ;  /* 0x000000dadb147225 */ /* 0x008fc800078e000a */
[----:B------:R-:W-:Y:S02]  /*4e40*/  IMAD.IADD R10, R223, 0x1, R221 ;  /* 0x00000001df0a7824 */ /* 0x000fe400078e02dd */
[----:B------:R-:W-:-:S03]  /*4e50*/  IMAD.IADD R11, R226, 0x1, R21 ;  /* 0x00000001e20b7824 */ /* 0x000fc600078e0215 */
[----:B------:R-:W-:Y:S02]  /*4e60*/  LEA.HI.X R225, R222, R9, R10, 0x1, P1 ;  /* 0x00000009dee17211 */ /* 0x000fe400008f0c0a */
[----:B------:R-:W-:-:S04]  /*4e70*/  LEA R10, P1, R20, R8, 0x1 ;  /* 0x00000008140a7211 */ /* 0x000fc800078208ff */
[----:B------:R-:W-:Y:S02]  /*4e80*/  LEA.HI.X R11, R20, R9, R11, 0x1, P1 ;  /* 0x00000009140b7211 */ /* 0x000fe400008f0c0b */
[----:B------:R-:W-:-:S05]  /*4e90*/  IADD3 R20, P1, R22, R228, RZ ;  /* 0x000000e416147210 */ /* 0x000fca0007f3e0ff */
[----:B------:R-:W-:Y:S01]  /*4ea0*/  IMAD.X R21, R23, 0x1, R216, P1 ;  /* 0x0000000117157824 */ /* 0x000fe200008e06d8 */
[----:B------:R-:W-:Y:S01]  /*4eb0*/  IADD3 R220, P1, R220, R228, RZ ;  /* 0x000000e4dcdc7210 */ /* 0x000fe20007f3e0ff */
[----:B------:R-:W-:Y:S01]  /*4ec0*/  IMAD.WIDE.U32 R218, R219, R218, R20 ;  /* 0x000000dadbda7225 */ /* 0x000fe200078e0014 */
[----:B------:R-:W-:-:S03]  /*4ed0*/  PRMT R20, R227, 0x7610, R20 ;  /* 0x00007610e3147816 */ /* 0x000fc60000000014 */
[----:B------:R-:W-:Y:S01]  /*4ee0*/  IMAD.X R217, R216, 0x1, R217, P1 ;  /* 0x00000001d8d97824 */ /* 0x000fe200008e06d9 */
[----:B------:R-:W-:Y:S01]  /*4ef0*/  LEA R216, P1, R220, R8, 0x1 ;  /* 0x00000008dcd87211 */ /* 0x000fe200078208ff */
[----:B------:R-:W-:-:S03]  /*4f00*/  IMAD.IADD R226, R226, 0x1, R219 ;  /* 0x00000001e2e27824 */ /* 0x000fc600078e02db */
[----:B------:R-:W-:Y:S02]  /*4f10*/  LEA.HI.X R217, R220, R9, R217, 0x1, P1 ;  /* 0x00000009dcd97211 */ /* 0x000fe400008f0cd9 */
[----:B------:R-:W-:-:S04]  /*4f20*/  LEA R8, P1, R218, R8, 0x1 ;  /* 0x00000008da087211 */ /* 0x000fc800078208ff */
[----:B------:R-:W-:Y:S02]  /*4f30*/  LEA.HI.X R9, R218, R9, R226, 0x1, P1 ;  /* 0x00000009da097211 */ /* 0x000fe400008f0ce2 */
[----:B------:R-:W-:-:S13]  /*4f40*/  ISETP.GT.AND P1, PT, R0, RZ, P3 ;  /* 0x000000ff0000720c */ /* 0x000fda0001f24270 */
[----:B------:R-:W-:Y:S05]  /*4f50*/  @!P1 BRA `(.L_x_50) ;  /* 0x0000000000049947 */ /* 0x000fea0003800000 */
[----:B------:R1:W5:Y:S02]  /*4f60*/  LDG.E.LTC128B.U16 R20, desc[UR48][R14.64+0x22] ;  /* 0x000022300e147981 */ /* 0x000364000c1e1520 */
.L_x_50:
[----:B------:R-:W-:Y:S05]  /*4f70*/  BSYNC B1 ;  /* 0x0000000000017941 */ /* 0x000fea0003800000 */
.L_x_49:
[----:B------:R-:W3:Y:S01]  /*4f80*/  LDL.LU R22, [R1+0x64] ;  /* 0x0000640001167983 */ /* 0x000ee20000300800 */
[----:B-----5:R-:W-:Y:S01]  /*4f90*/  HADD2.F32 R21, -RZ, R20.H0_H0 ;  /* 0x20000014ff157230 */ /* 0x020fe20000004100 */
[----:B------:R-:W-:Y:S04]  /*4fa0*/  BSSY B1, `(.L_x_51) ;  /* 0x0000008000017945 */ /* 0x000fe80003800000 */
[----:B------:R-:W-:-:S04]  /*4fb0*/  FMUL R21, R21, R16 ;  /* 0x0000001015157220 */ /* 0x000fc80000400000 */
[----:B---3--:R-:W-:-:S05]  /*4fc0*/  FFMA R21, R22, R2, R21 ;  /* 0x0000000216157223 */ /* 0x008fca0000000015 */
[----:B------:R-:W-:-:S05]  /*4fd0*/  F2FP.F16.F32.PACK_AB R21, RZ, R21 ;  /* 0x00000015ff15723e */ /* 0x000fca00000000ff */
[----:B------:R3:W-:Y:S01]  /*4fe0*/  @P1 STG.E.U16 desc[UR48][R4.64+0x22], R21 ;  /* 0x0000221504001986 */ /* 0x0007e2000c101530 */
[----:B------:R-:W-:-:S13]  /*4ff0*/  ISETP.GT.AND P1, PT, R0, 0x8, P4 ;  /* 0x000000080000780c */ /* 0x000fda0002724270 */
[----:B---3--:R-:W-:Y:S05]  /*5000*/  @!P1 BRA `(.L_x_52) ;  /* 0x0000000000049947 */ /* 0x008fea0003800000 */
[----:B------:R3:W5:Y:S02]  /*5010*/  LDG.E.LTC128B.U16 R20, desc[UR48][R12.64+0x20] ;  /* 0x000020300c147981 */ /* 0x000764000c1e1520 */
.L_x_52:
[----:B------:R-:W-:Y:S05]  /*5020*/  BSYNC B1 ;  /* 0x0000000000017941 */ /* 0x000fea0003800000 */
.L_x_51:
[----:B------:R-:W2:Y:S01]  /*5030*/  LDL.LU R22, [R1+0x68] ;  /* 0x0000680001167983 */ /* 0x000ea20000300800 */
[----:B-----5:R-:W-:Y:S01]  /*5040*/  HADD2.F32 R21, -RZ, R20.H0_H0 ;  /* 0x20000014ff157230 */ /* 0x020fe20000004100 */
[----:B------:R-:W-:Y:S04]  /*5050*/  BSSY B1, `(.L_x_53) ;  /* 0x0000008000017945 */ /* 0x000fe80003800000 */
[----:B------:R-:W-:-:S04]  /*5060*/  FMUL R21, R21, R16 ;  /* 0x0000001015157220 */ /* 0x000fc80000400000 */
[----:B--2---:R-:W-:-:S05]  /*5070*/  FFMA R21, R22, R2, R21 ;  /* 0x0000000216157223 */ /* 0x004fca0000000015 */
[----:B------:R-:W-:-:S05]  /*5080*/  F2FP.F16.F32.PACK_AB R21, RZ, R21 ;  /* 0x00000015ff15723e */ /* 0x000fca00000000ff */
[----:B------:R2:W-:Y:S01]  /*5090*/  @P1 STG.E.U16 desc[UR48][R6.64+0x20], R21 ;  /* 0x0000201506001986 */ /* 0x0005e2000c101530 */
[----:B------:R-:W-:-:S13]  /*50a0*/  ISETP.GT.AND P1, PT, R0, 0x8, P3 ;  /* 0x000000080000780c */ /* 0x000fda0001f24270 */
[----:B--2---:R-:W-:Y:S05]  /*50b0*/  @!P1 BRA `(.L_x_54) ;  /* 0x0000000000049947 */ /* 0x004fea0003800000 */
[----:B------:R2:W5:Y:S02]  /*50c0*/  LDG.E.LTC128B.U16 R20, desc[UR48][R12.64+0x22] ;  /* 0x000022300c147981 */ /* 0x000564000c1e1520 */
.L_x_54:
[----:B------:R-:W-:Y:S05]  /*50d0*/  BSYNC B1 ;  /* 0x0000000000017941 */ /* 0x000fea0003800000 */
.L_x_53:
[----:B------:R-:W3:Y:S01]  /*50e0*/  LDL.LU R22, [R1+0x6c] ;  /* 0x00006c0001167983 */ /* 0x000ee20000300800 */
[----:B-----5:R-:W-:Y:S01]  /*50f0*/  HADD2.F32 R21, -RZ, R20.H0_H0 ;  /* 0x20000014ff157230 */ /* 0x020fe20000004100 */
[----:B------:R-:W-:Y:S01]  /*5100*/  ISETP.GT.AND P2, PT, R3, 0x18, PT ;  /* 0x000000180300780c */ /* 0x000fe20003f44270 */
[----:B------:R-:W-:Y:S03]  /*5110*/  BSSY B1, `(.L_x_55) ;  /* 0x0000008000017945 */ /* 0x000fe60003800000 */
[----:B------:R-:W-:-:S04]  /*5120*/  FMUL R21, R21, R16 ;  /* 0x0000001015157220 */ /* 0x000fc80000400000 */
[----:B---3--:R-:W-:-:S05]  /*5130*/  FFMA R21, R22, R2, R21 ;  /* 0x0000000216157223 */ /* 0x008fca0000000015 */
[----:B------:R-:W-:-:S05]  /*5140*/  F2FP.F16.F32.PACK_AB R21, RZ, R21 ;  /* 0x00000015ff15723e */ /* 0x000fca00000000ff */
[----:B------:R3:W-:Y:S01]  /*5150*/  @P1 STG.E.U16 desc[UR48][R6.64+0x22], R21 ;  /* 0x0000221506001986 */ /* 0x0007e2000c101530 */
[----:B------:R-:W-:-:S13]  /*5160*/  ISETP.GT.AND P1, PT, R0, RZ, P2 ;  /* 0x000000ff0000720c */ /* 0x000fda0001724270 */
[----:B---3--:R-:W-:Y:S05]  /*5170*/  @!P1 BRA `(.L_x_56) ;  /* 0x0000000000049947 */ /* 0x008fea0003800000 */
[----:B------:R3:W5:Y:S02]  /*5180*/  LDG.E.LTC128B.U16 R20, desc[UR48][R14.64+0x30] ;  /* 0x000030300e147981 */ /* 0x000764000c1e1520 */
.L_x_56:
[----:B------:R-:W-:Y:S05]  /*5190*/  BSYNC B1 ;  /* 0x0000000000017941 */ /* 0x000fea0003800000 */
.L_x_55:
[----:B------:R-:W2:Y:S01]  /*51a0*/  LDL.LU R22, [R1+0x70] ;  /* 0x0000700001167983 */ /* 0x000ea20000300800 */
[----:B-----5:R-:W-:Y:S01]  /*51b0*/  HADD2.F32 R21, -RZ, R20.H0_H0 ;  /* 0x20000014ff157230 */ /* 0x020fe20000004100 */
[----:B------:R-:W-:Y:S04]  /*51c0*/  BSSY B1, `(.L_x_57) ;  /* 0x0000009000017945 */ /* 0x000fe80003800000 */
[----:B------:R-:W-:-:S04]  /*51d0*/  FMUL R21, R21, R16 ;  /* 0x0000001015157220 */ /* 0x000fc80000400000 */
[----:B--2---:R-:W-:-:S05]  /*51e0*/  FFMA R21, R22, R2, R21 ;  /* 0x0000000216157223 */ /* 0x004fca0000000015 */
[----:B------:R-:W-:-:S05]  /*51f0*/  F2FP.F16.F32.PACK_AB R21, RZ, R21 ;  /* 0x00000015ff15723e */ /* 0x000fca00000000ff */
[----:B------:R2:W-:Y:S01]  /*5200*/  @P1 STG.E.U16 desc[UR48][R4.64+0x30], R21 ;  /* 0x0000301504001986 */ /* 0x0005e2000c101530 */
[----:B------:R-:W-:-:S04]  /*5210*/  ISETP.GT.AND P1, PT, R3, 0x19, PT ;  /* 0x000000190300780c */ /* 0x000fc80003f24270 */
[----:B------:R-:W-:-:S13]  /*5220*/  ISETP.GT.AND P5, PT, R0, RZ, P1 ;  /* 0x000000ff0000720c */ /* 0x000fda0000fa4270 */
[----:B--2---:R-:W-:Y:S05]  /*5230*/  @!P5 BRA `(.L_x_58) ;  /* 0x000000000004d947 */ /* 0x004fea0003800000 */
[----:B------:R2:W5:Y:S02]  /*5240*/  LDG.E.LTC128B.U16 R20, desc[UR48][R14.64+0x32] ;  /* 0x000032300e147981 */ /* 0x000564000c1e1520 */
.L_x_58:
[----:B------:R-:W-:Y:S05]  /*5250*/  BSYNC B1 ;  /* 0x0000000000017941 */ /* 0x000fea0003800000 */
.L_x_57:
        /* <DEDUP_REMOVED lines=10> */
.L_x_60:
[----:B------:R-:W-:Y:S05]  /*5300*/  BSYNC B1 ;  /* 0x0000000000017941 */ /* 0x000fea0003800000 */
.L_x_59:
        /* <DEDUP_REMOVED lines=10> */
.L_x_62:
[----:B------:R-:W-:Y:S05]  /*53b0*/  BSYNC B1 ;  /* 0x0000000000017941 */ /* 0x000fea0003800000 */
.L_x_61:
[----:B------:R-:W3:Y:S01]  /*53c0*/  LDL.LU R218, [R1+0x7c] ;  /* 0x00007c0001da7983 */ /* 0x000ee20000300800 */
[----:B-----5:R-:W-:Y:S02]  /*53d0*/  HADD2.F32 R21, -RZ, R20.H0_H0 ;  /* 0x20000014ff157230 */ /* 0x020fe40000004100 */
[----:B------:R-:W-:Y:S01]  /*53e0*/  IMAD.SHL.U32 R219, R18, 0x100, RZ ;  /* 0x0000010012db7824 */ /* 0x000fe200078e00ff */
[----:B------:R-:W-:Y:S01]  /*53f0*/  PRMT R22, R20, 0x7610, R22 ;  /* 0x0000761014167816 */ /* 0x000fe20000000016 */
[----:B------:R-:W4:Y:S01]  /*5400*/  LDL.LU R23, [R1] ;  /* 0x0000000001177983 */ /* 0x000f220000300800 */
[----:B------:R-:W-:-:S04]  /*5410*/  FMUL R21, R21, R16 ;  /* 0x0000001015157220 */ /* 0x000fc80000400000 */
[----:B---3--:R-:W-:Y:S01]  /*5420*/  FFMA R21, R218, R2, R21 ;  /* 0x00000002da157223 */ /* 0x008fe20000000015 */
[----:B------:R-:W-:-:S04]  /*5430*/  SHF.L.U64.HI R218, R18, 0x8, R19 ;  /* 0x0000000812da7819 */ /* 0x000fc80000010213 */
[----:B------:R-:W-:-:S05]  /*5440*/  F2FP.F16.F32.PACK_AB R21, RZ, R21 ;  /* 0x00000015ff15723e */ /* 0x000fca00000000ff */
[----:B------:R3:W-:Y:S01]  /*5450*/  @P5 STG.E.U16 desc[UR48][R6.64+0x32], R21 ;  /* 0x0000321506005986 */ /* 0x0007e2000c101530 */
[----:B------:R-:W-:-:S05]  /*5460*/  IADD3 R18, P5, R219, R4, RZ ;  /* 0x00000004db127210 */ /* 0x000fca0007fbe0ff */
[----:B------:R-:W-:Y:S01]  /*5470*/  IMAD.X R19, R218, 0x1, R5, P5 ;  /* 0x00000001da137824 */ /* 0x000fe200028e0605 */
[----:B------:R-:W-:-:S13]  /*5480*/  ISETP.GT.AND P5, PT, R0, 0x80, P0 ;  /* 0x000000800000780c */ /* 0x000fda00007a4270 */
[----:B------:R-:W2:Y:S01]  /*5490*/  @P5 LDG.E.LTC128B.U16 R22, desc[UR48][R224.64] ;  /* 0x00000030e0165981 */ /* 0x000ea2000c1e1520 */
[----:B------:R-:W-:Y:S01]  /*54a0*/  BSSY B1, `(.L_x_63) ;  /* 0x000000a000017945 */ /* 0x000fe20003800000 */
[----:B--2---:R-:W-:-:S05]  /*54b0*/  HADD2.F32 R20, -RZ, R22.H0_H0 ;  /* 0x20000016ff147230 */ /* 0x004fca0000004100 */
[----:B------:R-:W-:-:S04]  /*54c0*/  FMUL R20, R20, R16 ;  /* 0x0000001014147220 */ /* 0x000fc80000400000 */
[----:B----4-:R-:W-:-:S05]  /*54d0*/  FFMA R20, R23, R2, R20 ;  /* 0x0000000217147223 */ /* 0x010fca0000000014 */
[----:B------:R-:W-:-:S05]  /*54e0*/  F2FP.F16.F32.PACK_AB R20, RZ, R20 ;  /* 0x00000014ff14723e */ /* 0x000fca00000000ff */
[----:B------:R3:W-:Y:S01]  /*54f0*/  @P5 STG.E.U16 desc[UR48][R18.64], R20 ;  /* 0x0000001412005986 */ /* 0x0007e2000c101530 */
[----:B------:R-:W-:-:S04]  /*5500*/  LOP3.LUT P5, RZ, R17, 0x2, RZ, 0xc0, !PT ;  /* 0x0000000211ff7812 */ /* 0x000fc800078ac0ff */
[----:B------:R-:W-:-:S13]  /*5510*/  ISETP.GT.AND P5, PT, R0, 0x80, P5 ;  /* 0x000000800000780c */ /* 0x000fda0002fa4270 */
[----:B---3--:R-:W-:Y:S05]  /*5520*/  @!P5 BRA `(.L_x_64) ;  /* 0x000000000004d947 */ /* 0x008fea0003800000 */
[----:B------:R2:W5:Y:S02]  /*5530*/  LDG.E.LTC128B.U16 R22, desc[UR48][R10.64+0x2] ;  /* 0x000002300a167981 */ /* 0x000564000c1e1520 */
.L_x_64:
[----:B------:R-:W-:Y:S05]  /*5540*/  BSYNC B1 ;  /* 0x0000000000017941 */ /* 0x000fea0003800000 */
.L_x_63:
[----:B------:R-:W3:Y:S04]  /*5550*/  LDL.LU R21, [R1+0x4] ;  /* 0x0000040001157983 */ /* 0x000ee80000300800 */
[----:B------:R-:W4:Y:S04]  /*5560*/  LDL R221, [R1+0x44] ;  /* 0x0000440001dd7983 */ /* 0x000f280000100800 */
[----:B------:R-:W2:Y:S01]  /*5570*/  LDL R220, [R1+0x40] ;  /* 0x0000400001dc7983 */ /* 0x000ea20000100800 */
[----:B-----5:R-:W-:Y:S01]  /*5580*/  HADD2.F32 R20, -RZ, R22.H0_H0 ;  /* 0x20000016ff147230 */ /* 0x020fe20000004100 */
[----:B------:R-:W-:Y:S01]  /*5590*/  ISETP.GT.AND P0, PT, R0, 0x88, P0 ;  /* 0x000000880000780c */ /* 0x000fe20000704270 */
[----:B------:R-:W-:Y:S03]  /*55a0*/  BSSY B1, `(.L_x_65) ;  /* 0x0000009000017945 */ /* 0x000fe60003800000 */
[----:B------:R-:W-:-:S04]  /*55b0*/  FMUL R20, R20, R16 ;  /* 0x0000001014147220 */ /* 0x000fc80000400000 */
[----:B---3--:R-:W-:-:S05]  /*55c0*/  FFMA R20, R21, R2, R20 ;  /* 0x0000000215147223 */ /* 0x008fca0000000014 */
[----:B------:R-:W-:-:S05]  /*55d0*/  F2FP.F16.F32.PACK_AB R20, RZ, R20 ;  /* 0x00000014ff14723e */ /* 0x000fca00000000ff */
[----:B------:R4:W-:Y:S02]  /*55e0*/  @P5 STG.E.U16 desc[UR48][R18.64+0x2], R20 ;  /* 0x0000021412005986 */ /* 0x0009e4000c101530 */
[----:B----4-:R-:W-:-:S05]  /*55f0*/  IADD3 R20, P5, R18, R221, RZ ;  /* 0x000000dd12147210 */ /* 0x010fca0007fbe0ff */
[----:B--2---:R-:W-:Y:S01]  /*5600*/  IMAD.X R21, R19, 0x1, R220, P5 ;  /* 0x0000000113157824 */ /* 0x004fe200028e06dc */
[----:B------:R-:W-:Y:S07]  /*5610*/  @!P0 BRA `(.L_x_66) ;  /* 0x0000000000048947 */ /* 0x000fee0003800000 */
[----:B------:R2:W5:Y:S02]  /*5620*/  LDG.E.LTC128B.U16 R22, desc[UR48][R216.64] ;  /* 0x00000030d8167981 */ /* 0x000564000c1e1520 */
.L_x_66:
[----:B------:R-:W-:Y:S05]  /*5630*/  BSYNC B1 ;  /* 0x0000000000017941 */ /* 0x000fea0003800000 */
.L_x_65:
[----:B--2---:R-:W2:Y:S01]  /*5640*/  LDL.LU R216, [R1+0x8] ;  /* 0x0000080001d87983 */ /* 0x004ea20000300800 */
[----:B-----5:R-:W-:Y:S01]  /*5650*/  HADD2.F32 R23, -RZ, R22.H0_H0 ;  /* 0x20000016ff177230 */ /* 0x020fe20000004100 */
[----:B------:R-:W-:Y:S01]  /*5660*/  LOP3.LUT P5, RZ, R17, 0x2, RZ, 0xc0, !PT ;  /* 0x0000000211ff7812 */ /* 0x000fe200078ac0ff */
[----:B------:R-:W-:Y:S03]  /*5670*/  BSSY B1, `(.L_x_67) ;  /* 0x0000008000017945 */ /* 0x000fe60003800000 */
[----:B------:R-:W-:-:S04]  /*5680*/  FMUL R23, R23, R16 ;  /* 0x0000001017177220 */ /* 0x000fc80000400000 */
[----:B--2---:R-:W-:-:S05]  /*5690*/  FFMA R23, R216, R2, R23 ;  /* 0x00000002d8177223 */ /* 0x004fca0000000017 */
[----:B------:R-:W-:-:S05]  /*56a0*/  F2FP.F16.F32.PACK_AB R23, RZ, R23 ;  /* 0x00000017ff17723e */ /* 0x000fca00000000ff */
[----:B------:R2:W-:Y:S01]  /*56b0*/  @P0 STG.E.U16 desc[UR48][R20.64], R23 ;  /* 0x0000001714000986 */ /* 0x0005e2000c101530 */
[----:B------:R-:W-:-:S13]  /*56c0*/  ISETP.GT.AND P0, PT, R0, 0x88, P5 ;  /* 0x000000880000780c */ /* 0x000fda0002f04270 */
[----:B--2---:R-:W-:Y:S05]  /*56d0*/  @!P0 BRA `(.L_x_68) ;  /* 0x0000000000048947 */ /* 0x004fea0003800000 */
[----:B------:R2:W5:Y:S02]  /*56e0*/  LDG.E.LTC128B.U16 R22, desc[UR48][R8.64+0x2] ;  /* 0x0000023008167981 */ /* 0x000564000c1e1520 */
.L_x_68:
[----:B------:R-:W-:Y:S05]  /*56f0*/  BSYNC B1 ;  /* 0x0000000000017941 */ /* 0x000fea0003800000 */
.L_x_67:
[----:B------:R-:W3:Y:S01]  /*5700*/  LDL.LU R216, [R1+0xc] ;  /* 0x00000c0001d87983 */ /* 0x000ee20000300800 */
[----:B-----5:R-:W-:Y:S01]  /*5710*/  HADD2.F32 R23, -RZ, R22.H0_H0 ;  /* 0x20000016ff177230 */ /* 0x020fe20000004100 */
[----:B------:R-:W-:Y:S01]  /*5720*/  LOP3.LUT P5, RZ, R17, 0x4, RZ, 0xc0, !PT ;  /* 0x0000000411ff7812 */ /* 0x000fe200078ac0ff */
[----:B------:R-:W-:Y:S03]  /*5730*/  BSSY B1, `(.L_x_69) ;  /* 0x0000008000017945 */ /* 0x000fe60003800000 */
[----:B------:R-:W-:-:S04]  /*5740*/  FMUL R23, R23, R16 ;  /* 0x0000001017177220 */ /* 0x000fc80000400000 */
[----:B---3--:R-:W-:-:S05]  /*5750*/  FFMA R23, R216, R2, R23 ;  /* 0x00000002d8177223 */ /* 0x008fca0000000017 */
[----:B------:R-:W-:-:S05]  /*5760*/  F2FP.F16.F32.PACK_AB R23, RZ, R23 ;  /* 0x00000017ff17723e */ /* 0x000fca00000000ff */
[----:B------:R3:W-:Y:S01]  /*5770*/  @P0 STG.E.U16 desc[UR48][R20.64+0x2], R23 ;  /* 0x0000021714000986 */ /* 0x0007e2000c101530 */
[----:B------:R-:W-:-:S13]  /*5780*/  ISETP.GT.AND P0, PT, R0, 0x80, P5 ;  /* 0x000000800000780c */ /* 0x000fda0002f04270 */
[----:B---3--:R-:W-:Y:S05]  /*5790*/  @!P0 BRA `(.L_x_70) ;  /* 0x0000000000048947 */ /* 0x008fea0003800000 */
[----:B------:R3:W5:Y:S02]  /*57a0*/  LDG.E.LTC128B.U16 R22, desc[UR48][R10.64+0x10] ;  /* 0x000010300a167981 */ /* 0x000764000c1e1520 */
.L_x_70:
[----:B------:R-:W-:Y:S05]  /*57b0*/  BSYNC B1 ;  /* 0x0000000000017941 */ /* 0x000fea0003800000 */
.L_x_69:
[----:B------:R-:W4:Y:S01]  /*57c0*/  LDL.LU R216, [R1+0x10] ;  /* 0x0000100001d87983 */ /* 0x000f220000300800 */
[----:B-----5:R-:W-:Y:S01]  /*57d0*/  HADD2.F32 R23, -RZ, R22.H0_H0 ;  /* 0x20000016ff177230 */ /* 0x020fe20000004100 */
[----:B------:R-:W-:Y:S04]  /*57e0*/  BSSY B1, `(.L_x_71) ;  /* 0x0000008000017945 */ /* 0x000fe80003800000 */
[----:B------:R-:W-:-:S04]  /*57f0*/  FMUL R23, R23, R16 ;  /* 0x0000001017177220 */ /* 0x000fc80000400000 */
[----:B----4-:R-:W-:-:S05]  /*5800*/  FFMA R23, R216, R2, R23 ;  /* 0x00000002d8177223 */ /* 0x010fca0000000017 */
[----:B------:R-:W-:-:S05]  /*5810*/  F2FP.F16.F32.PACK_AB R23, RZ, R23 ;  /* 0x00000017ff17723e */ /* 0x000fca00000000ff */
[----:B------:R4:W-:Y:S01]  /*5820*/  @P0 STG.E.U16 desc[UR48][R18.64+0x10], R23 ;  /* 0x0000101712000986 */ /* 0x0009e2000c101530 */
[----:B------:R-:W-:-:S13]  /*5830*/  ISETP.GT.AND P0, PT, R0, 0x80, P6 ;  /* 0x000000800000780c */ /* 0x000fda0003704270 */
[----:B----4-:R-:W-:Y:S05]  /*5840*/  @!P0 BRA `(.L_x_72) ;  /* 0x0000000000048947 */ /* 0x010fea0003800000 */
[----:B------:R4:W5:Y:S02]  /*5850*/  LDG.E.LTC128B.U16 R22, desc[UR48][R10.64+0x12] ;  /* 0x000012300a167981 */ /* 0x000964000c1e1520 */
.L_x_72:
[----:B------:R-:W-:Y:S05]  /*5860*/  BSYNC B1 ;  /* 0x0000000000017941 */ /* 0x000fea0003800000 */
.L_x_71:
        /* <DEDUP_REMOVED lines=10> */
.L_x_74:
[----:B------:R-:W-:Y:S05]  /*5910*/  BSYNC B1 ;  /* 0x0000000000017941 */ /* 0x000fea0003800000 */
.L_x_73:
[----:B------:R-:W3:Y:S01]  /*5920*/  LDL.LU R216, [R1+0x18] ;  /* 0x0000180001d87983 */ /* 0x000ee20000300800 */
[----:B-----5:R-:W-:Y:S01]  /*5930*/  HADD2.F32 R23, -RZ, R22.H0_H0 ;  /* 0x20000016ff177230 */ /* 0x020fe20000004100 */
        /* <DEDUP_REMOVED lines=8> */
.L_x_76:
[----:B------:R-:W-:Y:S05]  /*59c0*/  BSYNC B1 ;  /* 0x0000000000017941 */ /* 0x000fea0003800000 */
.L_x_75:
[----:B------:R-:W2:Y:S01]  /*59d0*/  LDL.LU R216, [R1+0x1c] ;  /* 0x00001c0001d87983 */ /* 0x000ea20000300800 */
[----:B---3-5:R-:W-:Y:S01]  /*59e0*/  HADD2.F32 R23, -RZ, R22.H0_H0 ;  /* 0x20000016ff177230 */ /* 0x028fe20000004100 */
        /* <DEDUP_REMOVED lines=8> */
.L_x_78:
[----:B------:R-:W-:Y:S05]  /*5a70*/  BSYNC B1 ;  /* 0x0000000000017941 */ /* 0x000fea0003800000 */
.L_x_77:
[----:B------:R-:W4:Y:S01]  /*5a80*/  LDL.LU R216, [R1+0x20] ;  /* 0x0000200001d87983 */ /* 0x000f220000300800 */
[----:B--2--5:R-:W-:Y:S01]  /*5a90*/  HADD2.F32 R23, -RZ, R22.H0_H0 ;  /* 0x20000016ff177230 */ /* 0x024fe20000004100 */
[----:B------:R-:W-:Y:S01]  /*5aa0*/  ISETP.GT.AND P5, PT, R0, 0x80, P3 ;  /* 0x000000800000780c */ /* 0x000fe20001fa4270 */
[----:B------:R-:W-:Y:S03]  /*5ab0*/  BSSY B1, `(.L_x_79) ;  /* 0x0000007000017945 */ /* 0x000fe60003800000 */
[----:B------:R-:W-:-:S04]  /*5ac0*/  FMUL R23, R23, R16 ;  /* 0x0000001017177220 */ /* 0x000fc80000400000 */
[----:B----4-:R-:W-:-:S05]  /*5ad0*/  FFMA R23, R216, R2, R23 ;  /* 0x00000002d8177223 */ /* 0x010fca0000000017 */
[----:B------:R-:W-:-:S05]  /*5ae0*/  F2FP.F16.F32.PACK_AB R23, RZ, R23 ;  /* 0x00000017ff17723e */ /* 0x000fca00000000ff */
[----:B------:R2:W-:Y:S01]  /*5af0*/  @P0 STG.E.U16 desc[UR48][R18.64+0x20], R23 ;  /* 0x0000201712000986 */ /* 0x0005e2000c101530 */
[----:B------:R-:W-:Y:S05]  /*5b00*/  @!P5 BRA `(.L_x_80) ;  /* 0x000000000004d947 */ /* 0x000fea0003800000 */
[----:B------:R4:W5:Y:S02]  /*5b10*/  LDG.E.LTC128B.U16 R22, desc[UR48][R10.64+0x22] ;  /* 0x000022300a167981 */ /* 0x000964000c1e1520 */
.L_x_80:
[----:B------:R-:W-:Y:S05]  /*5b20*/  BSYNC B1 ;  /* 0x0000000000017941 */ /* 0x000fea0003800000 */
.L_x_79:
[----:B------:R-:W3:Y:S01]  /*5b30*/  LDL.LU R216, [R1+0x24] ;  /* 0x0000240001d87983 */ /* 0x000ee20000300800 */
[----:B--2--5:R-:W-:Y:S01]  /*5b40*/  HADD2.F32 R23, -RZ, R22.H0_H0 ;  /* 0x20000016ff177230 */ /* 0x024fe20000004100 */
        /* <DEDUP_REMOVED lines=8> */
.L_x_82:
[----:B------:R-:W-:Y:S05]  /*5bd0*/  BSYNC B1 ;  /* 0x0000000000017941 */ /* 0x000fea0003800000 */
.L_x_81:
        /* <DEDUP_REMOVED lines=10> */
.L_x_84:
[----:B------:R-:W-:Y:S05]  /*5c80*/  BSYNC B1 ;  /* 0x0000000000017941 */ /* 0x000fea0003800000 */
.L_x_83:
        /* <DEDUP_REMOVED lines=10> */
.L_x_86:
[----:B------:R-:W-:Y:S05]  /*5d30*/  BSYNC B1 ;  /* 0x0000000000017941 */ /* 0x000fea0003800000 */
.L_x_85:
        /* <DEDUP_REMOVED lines=10> */
.L_x_88:
[----:B------:R-:W-:Y:S05]  /*5de0*/  BSYNC B1 ;  /* 0x0000000000017941 */ /* 0x000fea0003800000 */
.L_x_87:
        /* <DEDUP_REMOVED lines=10> */
.L_x_90:
[----:B------:R-:W-:Y:S05]  /*5e90*/  BSYNC B1 ;  /* 0x0000000000017941 */ /* 0x000fea0003800000 */
.L_x_89:
        /* <DEDUP_REMOVED lines=10> */
.L_x_92:
[----:B------:R-:W-:Y:S05]  /*5f40*/  BSYNC B1 ;  /* 0x0000000000017941 */ /* 0x000fea0003800000 */
.L_x_91:
[----:B------:R-:W3:Y:S01]  /*5f50*/  LDL.LU R216, [R1+0x3c] ;  /* 0x00003c0001d87983 */ /* 0x000ee20000300800 */
[----:B--2--5:R-:W-:Y:S01]  /*5f60*/  HADD2.F32 R23, -RZ, R22.H0_H0 ;  /* 0x20000016ff177230 */ /* 0x024fe20000004100 */
        /* <DEDUP_REMOVED lines=11> */
.L_x_94:
[----:B------:R-:W-:Y:S05]  /*6020*/  BSYNC B1 ;  /* 0x0000000000017941 */ /* 0x000fea0003800000 */
.L_x_93:
[----:B--2--5:R-:W-:Y:S01]  /*6030*/  HADD2.F32 R21, -RZ, R22.H0_H0 ;  /* 0x20000016ff157230 */ /* 0x024fe20000004100 */
[----:B------:R-:W-:Y:S01]  /*6040*/  ISETP.GT.AND P2, PT, R3, 0x21, PT ;  /* 0x000000210300780c */ /* 0x000fe20003f44270 */
[----:B------:R-:W-:Y:S01]  /*6050*/  BSSY B1, `(.L_x_95) ;  /* 0x000000a000017945 */ /* 0x000fe20003800000 */
[----:B------:R-:W-:Y:S02]  /*6060*/  LOP3.LUT R17, R17, 0xfffffffd, RZ, 0xc0, !PT ;  /* 0xfffffffd11117812 */ /* 0x000fe400078ec0ff */
[----:B------:R-:W-:Y:S01]  /*6070*/  FMUL R21, R21, R16 ;  /* 0x0000001015157220 */ /* 0x000fe20000400000 */
[----:B------:R-:W-:-:S03]  /*6080*/  ISETP.GT.AND P1, PT, R0, RZ, P2 ;  /* 0x000000ff0000720c */ /* 0x000fc60001724270 */
[----:B------:R-:W-:-:S05]  /*6090*/  FFMA R21, R200, R2, R21 ;  /* 0x00000002c8157223 */ /* 0x000fca0000000015 */
[----:B------:R-:W-:Y:S02]  /*60a0*/  F2FP.F16.F32.PACK_AB R21, RZ, R21 ;  /* 0x00000015ff15723e */ /* 0x000fe400000000ff */
[----:B------:R-:W-:-:S03]  /*60b0*/  @P2 LOP3.LUT R17, R17, 0x2, RZ, 0xfc, !PT ;  /* 0x0000000211112812 */ /* 0x000fc600078efcff */
[----:B------:R2:W-:Y:S01]  /*60c0*/  @P0 STG.E.U16 desc[UR48][R4.64+0x40], R21 ;  /* 0x0000401504000986 */ /* 0x0005e2000c101530 */
[----:B------:R-:W-:Y:S05]  /*60d0*/  @!P1 BRA `(.L_x_96) ;  /* 0x0000000000049947 */ /* 0x000fea0003800000 */
[----:B------:R0:W5:Y:S02]  /*60e0*/  LDG.E.LTC128B.U16 R22, desc[UR48][R14.64+0x42] ;  /* 0x000042300e167981 */ /* 0x000164000c1e1520 */
.L_x_96:
[----:B------:R-:W-:Y:S05]  /*60f0*/  BSYNC B1 ;  /* 0x0000000000017941 */ /* 0x000fea0003800000 */
.L_x_95:
[----:B--2--5:R-:W-:Y:S01]  /*6100*/  HADD2.F32 R21, -RZ, R22.H0_H0 ;  /* 0x20000016ff157230 */ /* 0x024fe20000004100 */
[----:B------:R-:W-:Y:S01]  /*6110*/  ISETP.GT.AND P0, PT, R0, 0x8, P3 ;  /* 0x000000080000780c */ /* 0x000fe20001f04270 */
[----:B------:R-:W-:Y:S03]  /*6120*/  BSSY B1, `(.L_x_97) ;  /* 0x0000007000017945 */ /* 0x000fe60003800000 */
[----:B------:R-:W-:-:S04]  /*6130*/  FMUL R20, R21, R16 ;  /* 0x0000001015147220 */ /* 0x000fc80000400000 */
[----:B------:R-:W-:-:S05]  /*6140*/  FFMA R20, R201, R2, R20 ;  /* 0x00000002c9147223 */ /* 0x000fca0000000014 */
[----:B------:R-:W-:-:S05]  /*6150*/  F2FP.F16.F32.PACK_AB R20, RZ, R20 ;  /* 0x00000014ff14723e */ /* 0x000fca00000000ff */
[----:B------:R2:W-:Y:S01]  /*6160*/  @P1 STG.E.U16 desc[UR48][R4.64+0x42], R20 ;  /* 0x0000421404001986 */ /* 0x0005e2000c101530 */
[----:B------:R-:W-:Y:S05]  /*6170*/  @!P0 BRA `(.L_x_98) ;  /* 0x0000000000048947 */ /* 0x000fea0003800000 */
[----:B------:R0:W5:Y:S02]  /*6180*/  LDG.E.LTC128B.U16 R22, desc[UR48][R12.64+0x40] ;  /* 0x000040300c167981 */ /* 0x000164000c1e1520 */
.L_x_98:
[----:B------:R-:W-:Y:S05]  /*6190*/  BSYNC B1 ;  /* 0x0000000000017941 */ /* 0x000fea0003800000 */
.L_x_97:
[----:B-----5:R-:W-:Y:S01]  /*61a0*/  HADD2.F32 R21, -RZ, R22.H0_H0 ;  /* 0x20000016ff157230 */ /* 0x020fe20000004100 */
        /* <DEDUP_REMOVED lines=8> */
.L_x_100:
[----:B------:R-:W-:Y:S05]  /*6230*/  BSYNC B1 ;  /* 0x0000000000017941 */ /* 0x000fea0003800000 */
.L_x_99:
[----:B0----5:R-:W-:Y:S01]  /*6240*/  HADD2.F32 R21, -RZ, R22.H0_H0 ;  /* 0x20000016ff157230 */ /* 0x021fe20000004100 */
[----:B------:R-:W-:Y:S01]  /*6250*/  ISETP.GT.AND P6, PT, R3, 0x28, PT ;  /* 0x000000280300780c */ /* 0x000fe20003fc4270 */
[----:B------:R-:W-:Y:S01]  /*6260*/  BSSY B1, `(.L_x_101) ;  /* 0x000000a000017945 */ /* 0x000fe20003800000 */
[----:B------:R-:W-:Y:S02]  /*6270*/  LOP3.LUT R17, R17, 0xfffffffb, RZ, 0xc0, !PT ;  /* 0xfffffffb11117812 */ /* 0x000fe400078ec0ff */
[----:B--2---:R-:W-:Y:S01]  /*6280*/  FMUL R20, R21, R16 ;  /* 0x0000001015147220 */ /* 0x004fe20000400000 */
[----:B------:R-:W-:-:S03]  /*6290*/  ISETP.GT.AND P1, PT, R0, RZ, P6 ;  /* 0x000000ff0000720c */ /* 0x000fc60003724270 */
[----:B------:R-:W-:-:S05]  /*62a0*/  FFMA R20, R203, R2, R20 ;  /* 0x00000002cb147223 */ /* 0x000fca0000000014 */
[----:B------:R-:W-:Y:S02]  /*62b0*/  F2FP.F16.F32.PACK_AB R20, RZ, R20 ;  /* 0x00000014ff14723e */ /* 0x000fe400000000ff */
[----:B------:R-:W-:-:S03]  /*62c0*/  @P6 LOP3.LUT R17, R17, 0x4, RZ, 0xfc, !PT ;  /* 0x0000000411116812 */ /* 0x000fc600078efcff */
[----:B------:R0:W-:Y:S01]  /*62d0*/  @P2 STG.E.U16 desc[UR48][R6.64+0x42], R20 ;  /* 0x0000421406002986 */ /* 0x0001e2000c101530 */
[----:B------:R-:W-:Y:S05]  /*62e0*/  @!P1 BRA `(.L_x_102) ;  /* 0x0000000000049947 */ /* 0x000fea0003800000 */
[----:B------:R2:W5:Y:S02]  /*62f0*/  LDG.E.LTC128B.U16 R22, desc[UR48][R14.64+0x50] ;  /* 0x000050300e167981 */ /* 0x000564000c1e1520 */
.L_x_102:
[----:B------:R-:W-:Y:S05]  /*6300*/  BSYNC B1 ;  /* 0x0000000000017941 */ /* 0x000fea0003800000 */
.L_x_101:
[----:B-----5:R-:W-:Y:S01]  /*6310*/  HADD2.F32 R21, -RZ, R22.H0_H0 ;  /* 0x20000016ff157230 */ /* 0x020fe20000004100 */
[----:B0-----:R-:W-:Y:S01]  /*6320*/  IADD3 R20, P0, P2, R221, R4, R219 ;  /* 0x00000004dd147210 */ /* 0x001fe20007a1e0db */
[----:B------:R-:W-:Y:S01]  /*6330*/  BSSY B1, `(.L_x_103) ;  /* 0x000000a000017945 */ /* 0x000fe20003800000 */
[----:B------:R-:W-:Y:S02]  /*6340*/  ISETP.GT.AND P4, PT, R3, 0x29, PT ;  /* 0x000000290300780c */ /* 0x000fe40003f84270 */
[----:B------:R-:W-:-:S04]  /*6350*/  FMUL R21, R21, R16 ;  /* 0x0000001015157220 */ /* 0x000fc80000400000 */
[----:B------:R-:W-:Y:S01]  /*6360*/  FFMA R204, R204, R2, R21 ;  /* 0x00000002cccc7223 */ /* 0x000fe20000000015 */
[----:B------:R-:W-:Y:S02]  /*6370*/  IADD3.X R21, R220, R5, R218, P0, P2 ;  /* 0x00000005dc157210 */ /* 0x000fe400007e44da */
[----:B------:R-:W-:Y:S02]  /*6380*/  ISETP.GT.AND P0, PT, R0, RZ, P4 ;  /* 0x000000ff0000720c */ /* 0x000fe40002704270 */
[----:B------:R-:W-:-:S05]  /*6390*/  F2FP.F16.F32.PACK_AB R204, RZ, R204 ;  /* 0x000000ccffcc723e */ /* 0x000fca00000000ff */
[----:B------:R0:W-:Y:S06]  /*63a0*/  @P1 STG.E.U16 desc[UR48][R4.64+0x50], R204 ;  /* 0x000050cc04001986 */ /* 0x0001ec000c101530 */
[----:B------:R-:W-:Y:S05]  /*63b0*/  @!P0 BRA `(.L_x_104) ;  /* 0x0000000000048947 */ /* 0x000fea0003800000 */
[----:B------:R0:W5:Y:S02]  /*63c0*/  LDG.E.LTC128B.U16 R22, desc[UR48][R14.64+0x52] ;  /* 0x000052300e167981 */ /* 0x000164000c1e1520 */
.L_x_104:
[----:B------:R-:W-:Y:S05]  /*63d0*/  BSYNC B1 ;  /* 0x0000000000017941 */ /* 0x000fea0003800000 */
.L_x_103:
        /* <DEDUP_REMOVED lines=9> */
.L_x_106:
[----:B------:R-:W-:Y:S05]  /*6470*/  BSYNC B1 ;  /* 0x0000000000017941 */ /* 0x000fea0003800000 */
.L_x_105:
        /* <DEDUP_REMOVED lines=9> */
.L_x_108:
[----:B------:R-:W-:Y:S05]  /*6510*/  BSYNC B1 ;  /* 0x0000000000017941 */ /* 0x000fea0003800000 */
.L_x_107:
[----:B0----5:R-:W-:Y:S01]  /*6520*/  HADD2.F32 R23, -RZ, R22.H0_H0 ;  /* 0x20000016ff177230 */ /* 0x021fe20000004100 */
[----:B------:R-:W-:Y:S01]  /*6530*/  ISETP.GT.AND P3, PT, R3, 0x30, PT ;  /* 0x000000300300780c */ /* 0x000fe20003f64270 */
[----:B------:R-:W-:Y:S03]  /*6540*/  BSSY B1, `(.L_x_109) ;  /* 0x000000a000017945 */ /* 0x000fe60003800000 */
[----:B------:R-:W-:-:S04]  /*6550*/  FMUL R200, R23, R16 ;  /* 0x0000001017c87220 */ /* 0x000fc80000400000 */
[----:B------:R-:W-:-:S05]  /*6560*/  FFMA R200, R207, R2, R200 ;  /* 0x00000002cfc87223 */ /* 0x000fca00000000c8 */
[----:B------:R-:W-:-:S04]  /*6570*/  F2FP.F16.F32.PACK_AB R200, RZ, R200 ;  /* 0x000000c8ffc8723e */ /* 0x000fc800000000ff */
[----:B------:R-:W-:Y:S02]  /*6580*/  PRMT R23, R200, 0x7610, R23 ;  /* 0x00007610c8177816 */ /* 0x000fe40000000017 */
[----:B------:R-:W-:-:S03]  /*6590*/  PRMT R200, R22, 0x7610, R200 ;  /* 0x0000761016c87816 */ /* 0x000fc600000000c8 */
[----:B------:R0:W-:Y:S01]  /*65a0*/  @P0 STG.E.U16 desc[UR48][R6.64+0x52], R23 ;  /* 0x0000521706000986 */ /* 0x0001e2000c101530 */
[----:B------:R-:W-:-:S13]  /*65b0*/  ISETP.GT.AND P0, PT, R0, RZ, P3 ;  /* 0x000000ff0000720c */ /* 0x000fda0001f04270 */
[----:B0-----:R-:W-:Y:S05]  /*65c0*/  @!P0 BRA `(.L_x_110) ;  /* 0x0000000000048947 */ /* 0x001fea0003800000 */
[----:B------:R0:W5:Y:S02]  /*65d0*/  LDG.E.LTC128B.U16 R200, desc[UR48][R14.64+0x60] ;  /* 0x000060300ec87981 */ /* 0x000164000c1e1520 */
.L_x_110:
[----:B------:R-:W-:Y:S05]  /*65e0*/  BSYNC B1 ;  /* 0x0000000000017941 */ /* 0x000fea0003800000 */
.L_x_109:
[----:B-----5:R-:W-:Y:S01]  /*65f0*/  HADD2.F32 R23, -RZ, R200.H0_H0 ;  /* 0x200000c8ff177230 */ /* 0x020fe20000004100 */
[----:B------:R-:W-:Y:S01]  /*6600*/  ISETP.GT.AND P2, PT, R3, 0x31, PT ;  /* 0x000000310300780c */ /* 0x000fe20003f44270 */
[----:B------:R-:W-:Y:S03]  /*6610*/  BSSY B1, `(.L_x_111) ;  /* 0x000000a000017945 */ /* 0x000fe60003800000 */
[----:B------:R-:W-:-:S04]  /*6620*/  FMUL R23, R23, R16 ;  /* 0x0000001017177220 */ /* 0x000fc80000400000 */
[----:B------:R-:W-:-:S05]  /*6630*/  FFMA R23, R208, R2, R23 ;  /* 0x00000002d0177223 */ /* 0x000fca0000000017 */
[----:B------:R-:W-:-:S05]  /*6640*/  F2FP.F16.F32.PACK_AB R23, RZ, R23 ;  /* 0x00000017ff17723e */ /* 0x000fca00000000ff */
[----:B------:R1:W-:Y:S01]  /*6650*/  @P0 STG.E.U16 desc[UR48][R4.64+0x60], R23 ;  /* 0x0000601704000986 */ /* 0x0003e2000c101530 */
[----:B------:R-:W-:-:S05]  /*6660*/  IADD3 R22, P0, R221, R18, RZ ;  /* 0x00000012dd167210 */ /* 0x000fca0007f1e0ff */
[----:B-1----:R-:W-:Y:S01]  /*6670*/  IMAD.X R23, R220, 0x1, R19, P0 ;  /* 0x00000001dc177824 */ /* 0x002fe200000e0613 */
[----:B------:R-:W-:-:S13]  /*6680*/  ISETP.GT.AND P0, PT, R0, RZ, P2 ;  /* 0x000000ff0000720c */ /* 0x000fda0001704270 */
[----:B------:R-:W-:Y:S05]  /*6690*/  @!P0 BRA `(.L_x_112) ;  /* 0x0000000000048947 */ /* 0x000fea0003800000 */
[----:B------:R1:W5:Y:S02]  /*66a0*/  LDG.E.LTC128B.U16 R200, desc[UR48][R14.64+0x62] ;  /* 0x000062300ec87981 */ /* 0x000364000c1e1520 */
.L_x_112:
[----:B------:R-:W-:Y:S05]  /*66b0*/  BSYNC B1 ;  /* 0x0000000000017941 */ /* 0x000fea0003800000 */
.L_x_111:
[----:B-----5:R-:W-:Y:S01]  /*66c0*/  HADD2.F32 R201, -RZ, R200.H0_H0 ;  /* 0x200000c8ffc97230 */ /* 0x020fe20000004100 */
[----:B------:R-:W-:Y:S04]  /*66d0*/  BSSY B1, `(.L_x_113) ;  /* 0x0000008000017945 */ /* 0x000fe80003800000 */
[----:B------:R-:W-:-:S04]  /*66e0*/  FMUL R202, R201, R16 ;  /* 0x00000010c9ca7220 */ /* 0x000fc80000400000 */
[----:B------:R-:W-:-:S05]  /*66f0*/  FFMA R202, R209, R2, R202 ;  /* 0x00000002d1ca7223 */ /* 0x000fca00000000ca */
[----:B------:R-:W-:-:S05]  /*6700*/  F2FP.F16.F32.PACK_AB R202, RZ, R202 ;  /* 0x000000caffca723e */ /* 0x000fca00000000ff */
[----:B------:R0:W-:Y:S01]  /*6710*/  @P0 STG.E.U16 desc[UR48][R4.64+0x62], R202 ;  /* 0x000062ca04000986 */ /* 0x0001e2000c101530 */
[----:B------:R-:W-:-:S13]  /*6720*/  ISETP.GT.AND P0, PT, R0, 0x8, P3 ;  /* 0x000000080000780c */ /* 0x000fda0001f04270 */
[----:B0-----:R-:W-:Y:S05]  /*6730*/  @!P0 BRA `(.L_x_114) ;  /* 0x0000000000048947 */ /* 0x001fea0003800000 */
[----:B------:R0:W5:Y:S02]  /*6740*/  LDG.E.LTC128B.U16 R200, desc[UR48][R12.64+0x60] ;  /* 0x000060300cc87981 */ /* 0x000164000c1e1520 */
.L_x_114:
[----:B------:R-:W-:Y:S05]  /*6750*/  BSYNC B1 ;  /* 0x0000000000017941 */ /* 0x000fea0003800000 */
.L_x_113:
        /* <DEDUP_REMOVED lines=9> */
.L_x_116:
[----:B------:R-:W-:Y:S05]  /*67f0*/  BSYNC B1 ;  /* 0x0000000000017941 */ /* 0x000fea0003800000 */
.L_x_115:
[----:B-----5:R-:W-:Y:S01]  /*6800*/  HADD2.F32 R201, -RZ, R200.H0_H0 ;  /* 0x200000c8ffc97230 */ /* 0x020fe20000004100 */
[----:B------:R-:W-:Y:S01]  /*6810*/  ISETP.GT.AND P1, PT, R3, 0x38, PT ;  /* 0x000000380300780c */ /* 0x000fe20003f24270 */
[----:B------:R-:W-:Y:S03]  /*6820*/  BSSY B1, `(.L_x_117) ;  /* 0x0000008000017945 */ /* 0x000fe60003800000 */
[----:B------:R-:W-:-:S04]  /*6830*/  FMUL R202, R201, R16 ;  /* 0x00000010c9ca7220 */ /* 0x000fc80000400000 */
[----:B------:R-:W-:-:S05]  /*6840*/  FFMA R202, R211, R2, R202 ;  /* 0x00000002d3ca7223 */ /* 0x000fca00000000ca */
[----:B------:R-:W-:-:S05]  /*6850*/  F2FP.F16.F32.PACK_AB R202, RZ, R202 ;  /* 0x000000caffca723e */ /* 0x000fca00000000ff */
[----:B------:R0:W-:Y:S01]  /*6860*/  @P0 STG.E.U16 desc[UR48][R6.64+0x62], R202 ;  /* 0x000062ca06000986 */ /* 0x0001e2000c101530 */
[----:B------:R-:W-:-:S13]  /*6870*/  ISETP.GT.AND P0, PT, R0, RZ, P1 ;  /* 0x000000ff0000720c */ /* 0x000fda0000f04270 */
[----:B0-----:R-:W-:Y:S05]  /*6880*/  @!P0 BRA `(.L_x_118) ;  /* 0x0000000000048947 */ /* 0x001fea0003800000 */
[----:B------:R0:W5:Y:S02]  /*6890*/  LDG.E.LTC128B.U16 R200, desc[UR48][R14.64+0x70] ;  /* 0x000070300ec87981 */ /* 0x000164000c1e1520 */
.L_x_118:
[----:B------:R-:W-:Y:S05]  /*68a0*/  BSYNC B1 ;  /* 0x0000000000017941 */ /* 0x000fea0003800000 */
.L_x_117:
[----:B-----5:R-:W-:Y:S01]  /*68b0*/  HADD2.F32 R201, -RZ, R200.H0_H0 ;  /* 0x200000c8ffc97230 */ /* 0x020fe20000004100 */
[----:B------:R-:W-:Y:S04]  /*68c0*/  BSSY B1, `(.L_x_119) ;  /* 0x0000009000017945 */ /* 0x000fe80003800000 */
[----:B------:R-:W-:-:S04]  /*68d0*/  FMUL R201, R201, R16 ;  /* 0x00000010c9c97220 */ /* 0x000fc80000400000 */
[----:B------:R-:W-:-:S05]  /*68e0*/  FFMA R201, R212, R2, R201 ;  /* 0x00000002d4c97223 */ /* 0x000fca00000000c9 */
[----:B------:R-:W-:-:S05]  /*68f0*/  F2FP.F16.F32.PACK_AB R201, RZ, R201 ;  /* 0x000000c9ffc9723e */ /* 0x000fca00000000ff */
[----:B------:R0:W-:Y:S01]  /*6900*/  @P0 STG.E.U16 desc[UR48][R4.64+0x70], R201 ;  /* 0x000070c904000986 */ /* 0x0001e2000c101530 */
[----:B------:R-:W-:-:S04]  /*6910*/  ISETP.GT.AND P0, PT, R3, 0x39, PT ;  /* 0x000000390300780c */ /* 0x000fc80003f04270 */
[----:B------:R-:W-:-:S13]  /*6920*/  ISETP.GT.AND P5, PT, R0, RZ, P0 ;  /* 0x000000ff0000720c */ /* 0x000fda00007a4270 */
[----:B0-----:R-:W-:Y:S05]  /*6930*/  @!P5 BRA `(.L_x_120) ;  /* 0x000000000004d947 */ /* 0x001fea0003800000 */
[----:B------:R0:W5:Y:S02]  /*6940*/  LDG.E.LTC128B.U16 R200, desc[UR48][R14.64+0x72] ;  /* 0x000072300ec87981 */ /* 0x000164000c1e1520 */
.L_x_120:
[----:B------:R-:W-:Y:S05]  /*6950*/  BSYNC B1 ;  /* 0x0000000000017941 */ /* 0x000fea0003800000 */
.L_x_119:
        /* <DEDUP_REMOVED lines=9> */
.L_x_122:
[----:B------:R-:W-:Y:S05]  /*69f0*/  BSYNC B1 ;  /* 0x0000000000017941 */ /* 0x000fea0003800000 */
.L_x_121:
        /* <DEDUP_REMOVED lines=9> */
.L_x_124:
[----:B------:R-:W-:Y:S05]  /*6a90*/  BSYNC B1 ;  /* 0x0000000000017941 */ /* 0x000fea0003800000 */
.L_x_123:
[----:B-----5:R-:W-:Y:S01]  /*6aa0*/  HADD2.F32 R201, -RZ, R200.H0_H0 ;  /* 0x200000c8ffc97230 */ /* 0x020fe20000004100 */
[----:B------:R-:W-:Y:S04]  /*6ab0*/  BSSY B1, `(.L_x_125) ;  /* 0x0000009000017945 */ /* 0x000fe80003800000 */
[----:B------:R-:W-:-:S04]  /*6ac0*/  FMUL R202, R201, R16 ;  /* 0x00000010c9ca7220 */ /* 0x000fc80000400000 */
[----:B------:R-:W-:-:S05]  /*6ad0*/  FFMA R202, R215, R2, R202 ;  /* 0x00000002d7ca7223 */ /* 0x000fca00000000ca */
[----:B------:R-:W-:-:S05]  /*6ae0*/  F2FP.F16.F32.PACK_AB R202, RZ, R202 ;  /* 0x000000caffca723e */ /* 0x000fca00000000ff */
[----:B------:R0:W-:Y:S01]  /*6af0*/  @P5 STG.E.U16 desc[UR48][R6.64+0x72], R202 ;  /* 0x000072ca06005986 */ /* 0x0001e2000c101530 */
[----:B------:R-:W-:-:S04]  /*6b00*/  LOP3.LUT P5, RZ, R17, 0x1, RZ, 0xc0, !PT ;  /* 0x0000000111ff7812 */ /* 0x000fc800078ac0ff */
[----:B------:R-:W-:-:S13]  /*6b10*/  ISETP.GT.AND P5, PT, R0, 0x80, P5 ;  /* 0x000000800000780c */ /* 0x000fda0002fa4270 */
[----:B0-----:R-:W-:Y:S05]  /*6b20*/  @!P5 BRA `(.L_x_126) ;  /* 0x000000000004d947 */ /* 0x001fea0003800000 */
[----:B------:R0:W5:Y:S02]  /*6b30*/  LDG.E.LTC128B.U16 R200, desc[UR48][R10.64+0x40] ;  /* 0x000040300ac87981 */ /* 0x000164000c1e1520 */
.L_x_126:
[----:B------:R-:W-:Y:S05]  /*6b40*/  BSYNC B1 ;  /* 0x0000000000017941 */ /* 0x000fea0003800000 */
.L_x_125:
        /* <DEDUP_REMOVED lines=10> */
.L_x_128:
[----:B------:R-:W-:Y:S05]  /*6bf0*/  BSYNC B1 ;  /* 0x0000000000017941 */ /* 0x000fea0003800000 */
.L_x_127:
        /* <DEDUP_REMOVED lines=10> */
.L_x_130:
[----:B------:R-:W-:Y:S05]  /*6ca0*/  BSYNC B1 ;  /* 0x0000000000017941 */ /* 0x000fea0003800000 */
.L_x_129:
        /* <DEDUP_REMOVED lines=10> */
.L_x_132:
[----:B------:R-:W-:Y:S05]  /*6d50*/  BSYNC B1 ;  /* 0x0000000000017941 */ /* 0x000fea0003800000 */
.L_x_131:
        /* <DEDUP_REMOVED lines=9> */
.L_x_134:
[----:B------:R-:W-:Y:S05]  /*6df0*/  BSYNC B1 ;  /* 0x0000000000017941 */ /* 0x000fea0003800000 */
.L_x_133:
        /* <DEDUP_REMOVED lines=9> */
.L_x_136:
[----:B------:R-:W-:Y:S05]  /*6e90*/  BSYNC B1 ;  /* 0x0000000000017941 */ /* 0x000fea0003800000 */
.L_x_135:
        /* <DEDUP_REMOVED lines=9> */
.L_x_138:
[----:B------:R-:W-:Y:S05]  /*6f30*/  BSYNC B1 ;  /* 0x0000000000017941 */ /* 0x000fea0003800000 */
.L_x_137:
        /* <DEDUP_REMOVED lines=9> */
.L_x_140:
[----:B------:R-:W-:Y:S05]  /*6fd0*/  BSYNC B1 ;  /* 0x0000000000017941 */ /* 0x000fea0003800000 */
.L_x_139:
[----:B0----5:R-:W-:Y:S01]  /*6fe0*/  HADD2.F32 R21, -RZ, R200.H0_H0 ;  /* 0x200000c8ff157230 */ /* 0x021fe20000004100 */
        /* <DEDUP_REMOVED lines=8> */
.L_x_142:
[----:B------:R-:W-:Y:S05]  /*7070*/  BSYNC B1 ;  /* 0x0000000000017941 */ /* 0x000fea0003800000 */
.L_x_141:
        /* <DEDUP_REMOVED lines=9> */
.L_x_144:
[----:B------:R-:W-:Y:S05]  /*7110*/  BSYNC B1 ;  /* 0x0000000000017941 */ /* 0x000fea0003800000 */
.L_x_143:
        /* <DEDUP_REMOVED lines=9> */
.L_x_146:
[----:B------:R-:W-:Y:S05]  /*71b0*/  BSYNC B1 ;  /* 0x0000000000017941 */ /* 0x000fea0003800000 */
.L_x_145:
        /* <DEDUP_REMOVED lines=9> */
.L_x_148:
[----:B------:R-:W-:Y:S05]  /*7250*/  BSYNC B1 ;  /* 0x0000000000017941 */ /* 0x000fea0003800000 */
.L_x_147:
        /* <DEDUP_REMOVED lines=9> */
.L_x_150:
[----:B------:R-:W-:Y:S05]  /*72f0*/  BSYNC B1 ;  /* 0x0000000000017941 */ /* 0x000fea0003800000 */
.L_x_149:
        /* <DEDUP_REMOVED lines=9> */
.L_x_152:
[----:B------:R-:W-:Y:S05]  /*7390*/  BSYNC B1 ;  /* 0x0000000000017941 */ /* 0x000fea0003800000 */
.L_x_151:
        /* <DEDUP_REMOVED lines=9> */
.L_x_154:
[----:B------:R-:W-:Y:S05]  /*7430*/  BSYNC B1 ;  /* 0x0000000000017941 */ /* 0x000fea0003800000 */
.L_x_153:
        /* <DEDUP_REMOVED lines=9> */
.L_x_156:
[----:B------:R-:W-:Y:S05]  /*74d0*/  BSYNC B1 ;  /* 0x0000000000017941 */ /* 0x000fea0003800000 */
.L_x_155:
[----:B0----5:R-:W-:Y:S01]  /*74e0*/  HADD2.F32 R21, -RZ, R200.H0_H0 ;  /* 0x200000c8ff157230 */ /* 0x021fe20000004100 */
[----:B------:R-:W-:Y:S01]  /*74f0*/  ISETP.GT.AND P3, PT, R3, 0x40, PT ;  /* 0x000000400300780c */ /* 0x000fe20003f64270 */
[----:B------:R-:W-:Y:S03]  /*7500*/  BSSY B1, `(.L_x_157) ;  /* 0x0000009000017945 */ /* 0x000fe60003800000 */
[----:B------:R-:W-:Y:S01]  /*7510*/  FMUL R20, R21, R16 ;  /* 0x0000001015147220 */ /* 0x000fe20000400000 */
[----:B------:R-:W-:-:S03]  /*7520*/  ISETP.GT.AND P1, PT, R0, RZ, P3 ;  /* 0x000000ff0000720c */ /* 0x000fc60001f24270 */
[----:B------:R-:W-:-:S05]  /*7530*/  FFMA R20, R199, R2, R20 ;  /* 0x00000002c7147223 */ /* 0x000fca0000000014 */
[----:B------:R-:W-:Y:S02]  /*7540*/  F2FP.F16.F32.PACK_AB R21, RZ, R20 ;  /* 0x00000014ff15723e */ /* 0x000fe400000000ff */
[----:B------:R-:W-:-:S03]  /*7550*/  P2R R20, PR, RZ, 0x8 ;  /* 0x00000008ff147803 */ /* 0x000fc60000000000 */
[----:B------:R0:W-:Y:S01]  /*7560*/  @P0 STG.E.U16 desc[UR48][R22.64+0x72], R21 ;  /* 0x0000721516000986 */ /* 0x0001e2000c101530 */
[----:B------:R-:W-:Y:S05]  /*7570*/  @!P1 BRA `(.L_x_158) ;  /* 0x0000000000049947 */ /* 0x000fea0003800000 */
[----:B------:R0:W5:Y:S02]  /*7580*/  LDG.E.LTC128B.U16 R200, desc[UR48][R14.64+0x80] ;  /* 0x000080300ec87981 */ /* 0x000164000c1e1520 */
.L_x_158:
[----:B------:R-:W-:Y:S05]  /*7590*/  BSYNC B1 ;  /* 0x0000000000017941 */ /* 0x000fea0003800000 */
.L_x_157:
[----:B0----5:R-:W-:Y:S01]  /*75a0*/  HADD2.F32 R21, -RZ, R200.H0_H0 ;  /* 0x200000c8ff157230 */ /* 0x021fe20000004100 */
[----:B------:R-:W-:Y:S01]  /*75b0*/  ISETP.GT.AND P2, PT, R3, 0x41, PT ;  /* 0x000000410300780c */ /* 0x000fe20003f44270 */
[----:B------:R-:W-:Y:S03]  /*75c0*/  BSSY B1, `(.L_x_159) ;  /* 0x0000009000017945 */ /* 0x000fe60003800000 */
[----:B------:R-:W-:Y:S01]  /*75d0*/  FMUL R21, R21, R16 ;  /* 0x0000001015157220 */ /* 0x000fe20000400000 */
[----:B------:R-:W-:Y:S02]  /*75e0*/  ISETP.GT.AND P0, PT, R0, RZ, P2 ;  /* 0x000000ff0000720c */ /* 0x000fe40001704270 */
[----:B------:R-:W-:Y:S01]  /*75f0*/  P2R R184, PR, RZ, 0x4 ;  /* 0x00000004ffb87803 */ /* 0x000fe20000000000 */
[----:B------:R-:W-:-:S05]  /*7600*/  FFMA R21, R168, R2, R21 ;  /* 0x00000002a8157223 */ /* 0x000fca0000000015 */
[----:B------:R-:W-:-:S05]  /*7610*/  F2FP.F16.F32.PACK_AB R21, RZ, R21 ;  /* 0x00000015ff15723e */ /* 0x000fca00000000ff */
[----:B------:R0:W-:Y:S01]  /*7620*/  @P1 STG.E.U16 desc[UR48][R4.64+0x80], R21 ;  /* 0x0000801504001986 */ /* 0x0001e2000c101530 */
[----:B------:R-:W-:Y:S05]  /*7630*/  @!P0 BRA `(.L_x_160) ;  /* 0x0000000000048947 */ /* 0x000fea0003800000 */
[----:B------:R0:W5:Y:S02]  /*7640*/  LDG.E.LTC128B.U16 R200, desc[UR48][R14.64+0x82] ;  /* 0x000082300ec87981 */ /* 0x000164000c1e1520 */
.L_x_160:
[----:B------:R-:W-:Y:S05]  /*7650*/  BSYNC B1 ;  /* 0x0000000000017941 */ /* 0x000fea0003800000 */
.L_x_159:
        /* <DEDUP_REMOVED lines=9> */
.L_x_162:
[----:B------:R-:W-:Y:S05]  /*76f0*/  BSYNC B1 ;  /* 0x0000000000017941 */ /* 0x000fea0003800000 */
.L_x_161:
        /* <DEDUP_REMOVED lines=9> */
.L_x_164:
[----:B------:R-:W-:Y:S05]  /*7790*/  BSYNC B1 ;  /* 0x0000000000017941 */ /* 0x000fea0003800000 */
.L_x_163:
[----:B0----5:R-:W-:Y:S01]  /*77a0*/  HADD2.F32 R21, -RZ, R200.H0_H0 ;  /* 0x200000c8ff157230 */ /* 0x021fe20000004100 */
[----:B------:R-:W-:Y:S01]  /*77b0*/  ISETP.GT.AND P6, PT, R3, 0x48, PT ;  /* 0x000000480300780c */ /* 0x000fe20003fc4270 */
[----:B------:R-:W-:Y:S03]  /*77c0*/  BSSY B1, `(.L_x_165) ;  /* 0x0000008000017945 */ /* 0x000fe60003800000 */
[----:B------:R-:W-:Y:S01]  /*77d0*/  FMUL R168, R21, R16 ;  /* 0x0000001015a87220 */ /* 0x000fe20000400000 */
[----:B------:R-:W-:-:S03]  /*77e0*/  ISETP.GT.AND P1, PT, R0, RZ, P6 ;  /* 0x000000ff0000720c */ /* 0x000fc60003724270 */
[----:B------:R-:W-:-:S05]  /*77f0*/  FFMA R168, R171, R2, R168 ;  /* 0x00000002aba87223 */ /* 0x000fca00000000a8 */
[----:B------:R-:W-:-:S05]  /*7800*/  F2FP.F16.F32.PACK_AB R168, RZ, R168 ;  /* 0x000000a8ffa8723e */ /* 0x000fca00000000ff */
[----:B------:R0:W-:Y:S01]  /*7810*/  @P0 STG.E.U16 desc[UR48][R6.64+0x82], R168 ;  /* 0x000082a806000986 */ /* 0x0001e2000c101530 */
[----:B------:R-:W-:Y:S05]  /*7820*/  @!P1 BRA `(.L_x_166) ;  /* 0x0000000000049947 */ /* 0x000fea0003800000 */
[----:B------:R0:W5:Y:S02]  /*7830*/  LDG.E.LTC128B.U16 R200, desc[UR48][R14.64+0x90] ;  /* 0x000090300ec87981 */ /* 0x000164000c1e1520 */
.L_x_166:
[----:B------:R-:W-:Y:S05]  /*7840*/  BSYNC B1 ;  /* 0x0000000000017941 */ /* 0x000fea0003800000 */
.L_x_165:
[----:B-----5:R-:W-:Y:S01]  /*7850*/  HADD2.F32 R21, -RZ, R200.H0_H0 ;  /* 0x200000c8ff157230 */ /* 0x020fe20000004100 */
        /* <DEDUP_REMOVED lines=9> */
.L_x_168:
[----:B------:R-:W-:Y:S05]  /*78f0*/  BSYNC B1 ;  /* 0x0000000000017941 */ /* 0x000fea0003800000 */
.L_x_167:
        /* <DEDUP_REMOVED lines=9> */
.L_x_170:
[----:B------:R-:W-:Y:S05]  /*7990*/  BSYNC B1 ;  /* 0x0000000000017941 */ /* 0x000fea0003800000 */
.L_x_169:
        /* <DEDUP_REMOVED lines=9> */
.L_x_172:
[----:B------:R-:W-:Y:S05]  /*7a30*/  BSYNC B1 ;  /* 0x0000000000017941 */ /* 0x000fea0003800000 */
.L_x_171:
[----:B0----5:R-:W-:Y:S01]  /*7a40*/  HADD2.F32 R21, -RZ, R200.H0_H0 ;  /* 0x200000c8ff157230 */ /* 0x021fe20000004100 */
        /* <DEDUP_REMOVED lines=9> */
.L_x_174:
[----:B------:R-:W-:Y:S05]  /*7ae0*/  BSYNC B1 ;  /* 0x0000000000017941 */ /* 0x000fea0003800000 */
.L_x_173:
        /* <DEDUP_REMOVED lines=10> */
.L_x_176:
[----:B------:R-:W-:Y:S05]  /*7b90*/  BSYNC B1 ;  /* 0x0000000000017941 */ /* 0x000fea0003800000 */
.L_x_175:
        /* <DEDUP_REMOVED lines=9> */
.L_x_178:
[----:B------:R-:W-:Y:S05]  /*7c30*/  BSYNC B1 ;  /* 0x0000000000017941 */ /* 0x000fea0003800000 */
.L_x_177:
        /* <DEDUP_REMOVED lines=9> */
.L_x_180:
[----:B------:R-:W-:Y:S05]  /*7cd0*/  BSYNC B1 ;  /* 0x0000000000017941 */ /* 0x000fea0003800000 */
.L_x_179:
        /* <DEDUP_REMOVED lines=10> */
.L_x_182:
[----:B------:R-:W-:Y:S05]  /*7d80*/  BSYNC B1 ;  /* 0x0000000000017941 */ /* 0x000fea0003800000 */
.L_x_181:
        /* <DEDUP_REMOVED lines=10> */
.L_x_184:
[----:B------:R-:W-:Y:S05]  /*7e30*/  BSYNC B1 ;  /* 0x0000000000017941 */ /* 0x000fea0003800000 */
.L_x_183:
        /* <DEDUP_REMOVED lines=9> */
.L_x_186:
[----:B------:R-:W-:Y:S05]  /*7ed0*/  BSYNC B1 ;  /* 0x0000000000017941 */ /* 0x000fea0003800000 */
.L_x_185:
        /* <DEDUP_REMOVED lines=9> */
.L_x_188:
[----:B------:R-:W-:Y:S05]  /*7f70*/  BSYNC B1 ;  /* 0x0000000000017941 */ /* 0x000fea0003800000 */
.L_x_187:
[----:B-----5:R-:W-:Y:S01]  /*7f80*/  HADD2.F32 R21, -RZ, R200.H0_H0 ;  /* 0x200000c8ff157230 */ /* 0x020fe20000004100 */
[----:B------:R-:W-:Y:S04]  /*7f90*/  BSSY B1, `(.L_x_189) ;  /* 0x0000009000017945 */ /* 0x000fe80003800000 */
[----:B------:R-:W-:-:S04]  /*7fa0*/  FMUL R168, R21, R16 ;  /* 0x0000001015a87220 */ /* 0x000fc80000400000 */
[----:B------:R-:W-:-:S05]  /*7fb0*/  FFMA R168, R183, R2, R168 ;  /* 0x00000002b7a87223 */ /* 0x000fca00000000a8 */
[----:B------:R-:W-:-:S05]  /*7fc0*/  F2FP.F16.F32.PACK_AB R168, RZ, R168 ;  /* 0x000000a8ffa8723e */ /* 0x000fca00000000ff */
[----:B------:R0:W-:Y:S01]  /*7fd0*/  @P5 STG.E.U16 desc[UR48][R6.64+0xb2], R168 ;  /* 0x0000b2a806005986 */ /* 0x0001e2000c101530 */
[----:B------:R-:W-:-:S04]  /*7fe0*/  ISETP.NE.AND P5, PT, R20, RZ, PT ;  /* 0x000000ff1400720c */ /* 0x000fc80003fa5270 */
[----:B------:R-:W-:-:S13]  /*7ff0*/  ISETP.GT.AND P5, PT, R0, 0x80, P5 ;  /* 0x000000800000780c */ /* 0x000fda0002fa4270 */
[----:B0-----:R-:W-:Y:S05]  /*8000*/  @!P5 BRA `(.L_x_190) ;  /* 0x000000000004d947 */ /* 0x001fea0003800000 */
[----:B------:R0:W5:Y:S02]  /*8010*/  LDG.E.LTC128B.U16 R200, desc[UR48][R10.64+0x80] ;  /* 0x000080300ac87981 */ /* 0x000164000c1e1520 */
.L_x_190:
[----:B------:R-:W-:Y:S05]  /*8020*/  BSYNC B1 ;  /* 0x0000000000017941 */ /* 0x000fea0003800000 */
.L_x_189:
        /* <DEDUP_REMOVED lines=10> */
.L_x_192:
[----:B------:R-:W-:Y:S05]  /*80d0*/  BSYNC B1 ;  /* 0x0000000000017941 */ /* 0x000fea0003800000 */
.L_x_191:
        /* <DEDUP_REMOVED lines=10> */
.L_x_194:
[----:B------:R-:W-:Y:S05]  /*8180*/  BSYNC B1 ;  /* 0x0000000000017941 */ /* 0x000fea0003800000 */
.L_x_193:
        /* <DEDUP_REMOVED lines=10> */
.L_x_196:
[----:B------:R-:W-:Y:S05]  /*8230*/  BSYNC B1 ;  /* 0x0000000000017941 */ /* 0x000fea0003800000 */
.L_x_195:
        /* <DEDUP_REMOVED lines=9> */
.L_x_198:
[----:B------:R-:W-:Y:S05]  /*82d0*/  BSYNC B1 ;  /* 0x0000000000017941 */ /* 0x000fea0003800000 */
.L_x_197:
        /* <DEDUP_REMOVED lines=9> */
.L_x_200:
[----:B------:R-:W-:Y:S05]  /*8370*/  BSYNC B1 ;  /* 0x0000000000017941 */ /* 0x000fea0003800000 */
.L_x_199:
        /* <DEDUP_REMOVED lines=9> */
.L_x_202:
[----:B------:R-:W-:Y:S05]  /*8410*/  BSYNC B1 ;  /* 0x0000000000017941 */ /* 0x000fea0003800000 */
.L_x_201:
        /* <DEDUP_REMOVED lines=9> */
.L_x_204:
[----:B------:R-:W-:Y:S05]  /*84b0*/  BSYNC B1 ;  /* 0x0000000000017941 */ /* 0x000fea0003800000 */
.L_x_203:
        /* <DEDUP_REMOVED lines=9> */
.L_x_206:
[----:B------:R-:W-:Y:S05]  /*8550*/  BSYNC B1 ;  /* 0x0000000000017941 */ /* 0x000fea0003800000 */
.L_x_205:
        /* <DEDUP_REMOVED lines=9> */
.L_x_208:
[----:B------:R-:W-:Y:S05]  /*85f0*/  BSYNC B1 ;  /* 0x0000000000017941 */ /* 0x000fea0003800000 */
.L_x_207:
        /* <DEDUP_REMOVED lines=9> */
.L_x_210:
[----:B------:R-:W-:Y:S05]  /*8690*/  BSYNC B1 ;  /* 0x0000000000017941 */ /* 0x000fea0003800000 */
.L_x_209:
        /* <DEDUP_REMOVED lines=9> */
.L_x_212:
[----:B------:R-:W-:Y:S05]  /*8730*/  BSYNC B1 ;  /* 0x0000000000017941 */ /* 0x000fea0003800000 */
.L_x_211:
        /* <DEDUP_REMOVED lines=9> */
.L_x_214:
[----:B------:R-:W-:Y:S05]  /*87d0*/  BSYNC B1 ;  /* 0x0000000000017941 */ /* 0x000fea0003800000 */
.L_x_213:
        /* <DEDUP_REMOVED lines=9> */
.L_x_216:
[----:B------:R-:W-:Y:S05]  /*8870*/  BSYNC B1 ;  /* 0x0000000000017941 */ /* 0x000fea0003800000 */
.L_x_215:
        /* <DEDUP_REMOVED lines=9> */
.L_x_218:
[----:B------:R-:W-:Y:S05]  /*8910*/  BSYNC B1 ;  /* 0x0000000000017941 */ /* 0x000fea0003800000 */
.L_x_217:
        /* <DEDUP_REMOVED lines=9> */
.L_x_220:
[----:B------:R-:W-:Y:S05]  /*89b0*/  BSYNC B1 ;  /* 0x0000000000017941 */ /* 0x000fea0003800000 */
.L_x_219:
        /* <DEDUP_REMOVED lines=11> */
.L_x_222:
[----:B------:R-:W-:Y:S05]  /*8a70*/  BSYNC B1 ;  /* 0x0000000000017941 */ /* 0x000fea0003800000 */
.L_x_221:
[----:B-----5:R-:W-:Y:S01]  /*8a80*/  HADD2.F32 R21, -RZ, R200.H0_H0 ;  /* 0x200000c8ff157230 */ /* 0x020fe20000004100 */
[----:B------:R-:W-:Y:S01]  /*8a90*/  ISETP.GT.AND P2, PT, R3, 0x61, PT ;  /* 0x000000610300780c */ /* 0x000fe20003f44270 */
[----:B------:R-:W-:Y:S03]  /*8aa0*/  BSSY B1, `(.L_x_223) ;  /* 0x0000009000017945 */ /* 0x000fe60003800000 */
[----:B------:R-:W-:Y:S01]  /*8ab0*/  FMUL R21, R21, R16 ;  /* 0x0000001015157220 */ /* 0x000fe20000400000 */
[----:B------:R-:W-:-:S03]  /*8ac0*/  ISETP.GT.AND P0, PT, R0, RZ, P2 ;  /* 0x000000ff0000720c */ /* 0x000fc60001704270 */
[----:B------:R-:W-:Y:S01]  /*8ad0*/  FFMA R21, R136, R2, R21 ;  /* 0x0000000288157223 */ /* 0x000fe20000000015 */
[----:B------:R-:W-:-:S04]  /*8ae0*/  P2R R136, PR, RZ, 0x4 ;  /* 0x00000004ff887803 */ /* 0x000fc80000000000 */
[----:B------:R-:W-:-:S05]  /*8af0*/  F2FP.F16.F32.PACK_AB R21, RZ, R21 ;  /* 0x00000015ff15723e */ /* 0x000fca00000000ff */
[----:B------:R0:W-:Y:S01]  /*8b00*/  @P1 STG.E.U16 desc[UR48][R4.64+0xc0], R21 ;  /* 0x0000c01504001986 */ /* 0x0001e2000c101530 */
[----:B------:R-:W-:Y:S05]  /*8b10*/  @!P0 BRA `(.L_x_224) ;  /* 0x0000000000048947 */ /* 0x000fea0003800000 */
[----:B------:R0:W5:Y:S02]  /*8b20*/  LDG.E.LTC128B.U16 R200, desc[UR48][R14.64+0xc2] ;  /* 0x0000c2300ec87981 */ /* 0x000164000c1e1520 */
.L_x_224:
[----:B------:R-:W-:Y:S05]  /*8b30*/  BSYNC B1 ;  /* 0x0000000000017941 */ /* 0x000fea0003800000 */
.L_x_223:
        /* <DEDUP_REMOVED lines=9> */
.L_x_226:
[----:B------:R-:W-:Y:S05]  /*8bd0*/  BSYNC B1 ;  /* 0x0000000000017941 */ /* 0x000fea0003800000 */
.L_x_225:
        /* <DEDUP_REMOVED lines=9> */
.L_x_228:
[----:B------:R-:W-:Y:S05]  /*8c70*/  BSYNC B1 ;  /* 0x0000000000017941 */ /* 0x000fea0003800000 */
.L_x_227:
        /* <DEDUP_REMOVED lines=10> */
.L_x_230:
[----:B------:R-:W-:Y:S05]  /*8d20*/  BSYNC B1 ;  /* 0x0000000000017941 */ /* 0x000fea0003800000 */
.L_x_229:
        /* <DEDUP_REMOVED lines=10> */
.L_x_232:
[----:B------:R-:W-:Y:S05]  /*8dd0*/  BSYNC B1 ;  /* 0x0000000000017941 */ /* 0x000fea0003800000 */
.L_x_231:
        /* <DEDUP_REMOVED lines=9> */
.L_x_234:
[----:B------:R-:W-:Y:S05]  /*8e70*/  BSYNC B1 ;  /* 0x0000000000017941 */ /* 0x000fea0003800000 */
.L_x_233:
        /* <DEDUP_REMOVED lines=9> */
.L_x_236:
[----:B------:R-:W-:Y:S05]  /*8f10*/  BSYNC B1 ;  /* 0x0000000000017941 */ /* 0x000fea0003800000 */
.L_x_235:
        /* <DEDUP_REMOVED lines=10> */
.L_x_238:
[----:B------:R-:W-:Y:S05]  /*8fc0*/  BSYNC B1 ;  /* 0x0000000000017941 */ /* 0x000fea0003800000 */
.L_x_237:
        /* <DEDUP_REMOVED lines=10> */
.L_x_240:
[----:B------:R-:W-:Y:S05]  /*9070*/  BSYNC B1 ;  /* 0x0000000000017941 */ /* 0x000fea0003800000 */
.L_x_239:
        /* <DEDUP_REMOVED lines=9> */
.L_x_242:
[----:B------:R-:W-:Y:S05]  /*9110*/  BSYNC B1 ;  /* 0x0000000000017941 */ /* 0x000fea0003800000 */
.L_x_241:
        /* <DEDUP_REMOVED lines=9> */
.L_x_244:
[----:B------:R-:W-:Y:S05]  /*91b0*/  BSYNC B1 ;  /* 0x0000000000017941 */ /* 0x000fea0003800000 */
.L_x_243:
        /* <DEDUP_REMOVED lines=10> */
.L_x_246:
[----:B------:R-:W-:Y:S05]  /*9260*/  BSYNC B1 ;  /* 0x0000000000017941 */ /* 0x000fea0003800000 */
.L_x_245:
        /* <DEDUP_REMOVED lines=10> */
.L_x_248:
[----:B------:R-:W-:Y:S05]  /*9310*/  BSYNC B1 ;  /* 0x0000000000017941 */ /* 0x000fea0003800000 */
.L_x_247:
        /* <DEDUP_REMOVED lines=9> */
.L_x_250:
[----:B------:R-:W-:Y:S05]  /*93b0*/  BSYNC B1 ;  /* 0x0000000000017941 */ /* 0x000fea0003800000 */
.L_x_249:
        /* <DEDUP_REMOVED lines=9> */
.L_x_252:
[----:B------:R-:W-:Y:S05]  /*9450*/  BSYNC B1 ;  /* 0x0000000000017941 */ /* 0x000fea0003800000 */
.L_x_251:
        /* <DEDUP_REMOVED lines=10> */
.L_x_254:
[----:B------:R-:W-:Y:S05]  /*9500*/  BSYNC B1 ;  /* 0x0000000000017941 */ /* 0x000fea0003800000 */
.L_x_253:
        /* <DEDUP_REMOVED lines=10> */
.L_x_256:
[----:B------:R-:W-:Y:S05]  /*95b0*/  BSYNC B1 ;  /* 0x0000000000017941 */ /* 0x000fea0003800000 */
.L_x_255:
        /* <DEDUP_REMOVED lines=10> */
.L_x_258:
[----:B------:R-:W-:Y:S05]  /*9660*/  BSYNC B1 ;  /* 0x0000000000017941 */ /* 0x000fea0003800000 */
.L_x_257:
        /* <DEDUP_REMOVED lines=10> */
.L_x_260:
[----:B------:R-:W-:Y:S05]  /*9710*/  BSYNC B1 ;  /* 0x0000000000017941 */ /* 0x000fea0003800000 */
.L_x_259:
        /* <DEDUP_REMOVED lines=9> */
.L_x_262:
[----:B------:R-:W-:Y:S05]  /*97b0*/  BSYNC B1 ;  /* 0x0000000000017941 */ /* 0x000fea0003800000 */
.L_x_261:
        /* <DEDUP_REMOVED lines=9> */
.L_x_264:
[----:B------:R-:W-:Y:S05]  /*9850*/  BSYNC B1 ;  /* 0x0000000000017941 */ /* 0x000fea0003800000 */
.L_x_263:
        /* <DEDUP_REMOVED lines=9> */
.L_x_266:
[----:B------:R-:W-:Y:S05]  /*98f0*/  BSYNC B1 ;  /* 0x0000000000017941 */ /* 0x000fea0003800000 */
.L_x_265:
        /* <DEDUP_REMOVED lines=9> */
.L_x_268:
[----:B------:R-:W-:Y:S05]  /*9990*/  BSYNC B1 ;  /* 0x0000000000017941 */ /* 0x000fea0003800000 */
.L_x_267:
        /* <DEDUP_REMOVED lines=9> */
.L_x_270:
[----:B------:R-:W-:Y:S05]  /*9a30*/  BSYNC B1 ;  /* 0x0000000000017941 */ /* 0x000fea0003800000 */
.L_x_269:
        /* <DEDUP_REMOVED lines=9> */
.L_x_272:
[----:B------:R-:W-:Y:S05]  /*9ad0*/  BSYNC B1 ;  /* 0x0000000000017941 */ /* 0x000fea0003800000 */
.L_x_271:
        /* <DEDUP_REMOVED lines=9> */
.L_x_274:
[----:B------:R-:W-:Y:S05]  /*9b70*/  BSYNC B1 ;  /* 0x0000000000017941 */ /* 0x000fea0003800000 */
.L_x_273:
        /* <DEDUP_REMOVED lines=9> */
.L_x_276:
[----:B------:R-:W-:Y:S05]  /*9c10*/  BSYNC B1 ;  /* 0x0000000000017941 */ /* 0x000fea0003800000 */
.L_x_275:
        /* <DEDUP_REMOVED lines=9> */
.L_x_278:
[----:B------:R-:W-:Y:S05]  /*9cb0*/  BSYNC B1 ;  /* 0x0000000000017941 */ /* 0x000fea0003800000 */
.L_x_277:
        /* <DEDUP_REMOVED lines=9> */
.L_x_280:
[----:B------:R-:W-:Y:S05]  /*9d50*/  BSYNC B1 ;  /* 0x0000000000017941 */ /* 0x000fea0003800000 */
.L_x_279:
        /* <DEDUP_REMOVED lines=9> */
.L_x_282:
[----:B------:R-:W-:Y:S05]  /*9df0*/  BSYNC B1 ;  /* 0x0000000000017941 */ /* 0x000fea0003800000 */
.L_x_281:
        /* <DEDUP_REMOVED lines=9> */
.L_x_284:
[----:B------:R-:W-:Y:S05]  /*9e90*/  BSYNC B1 ;  /* 0x0000000000017941 */ /* 0x000fea0003800000 */
.L_x_283:
        /* <DEDUP_REMOVED lines=11> */
.L_x_286:
[----:B------:R-:W-:Y:S05]  /*9f50*/  BSYNC B1 ;  /* 0x0000000000017941 */ /* 0x000fea0003800000 */
.L_x_285:
        /* <DEDUP_REMOVED lines=11> */
.L_x_288:
[----:B------:R-:W-:Y:S05]  /*a010*/  BSYNC B1 ;  /* 0x0000000000017941 */ /* 0x000fea0003800000 */
.L_x_287:
        /* <DEDUP_REMOVED lines=9> */
.L_x_290:
[----:B------:R-:W-:Y:S05]  /*a0b0*/  BSYNC B1 ;  /* 0x0000000000017941 */ /* 0x000fea0003800000 */
.L_x_289:
        /* <DEDUP_REMOVED lines=9> */
.L_x_292:
[----:B------:R-:W-:Y:S05]  /*a150*/  BSYNC B1 ;  /* 0x0000000000017941 */ /* 0x000fea0003800000 */
.L_x_291:
        /* <DEDUP_REMOVED lines=10> */
.L_x_294:
[----:B------:R-:W-:Y:S05]  /*a200*/  BSYNC B1 ;  /* 0x0000000000017941 */ /* 0x000fea0003800000 */
.L_x_293:
        /* <DEDUP_REMOVED lines=10> */
.L_x_296:
[----:B------:R-:W-:Y:S05]  /*a2b0*/  BSYNC B1 ;  /* 0x0000000000017941 */ /* 0x000fea0003800000 */
.L_x_295:
        /* <DEDUP_REMOVED lines=9> */
.L_x_298:
[----:B------:R-:W-:Y:S05]  /*a350*/  BSYNC B1 ;  /* 0x0000000000017941 */ /* 0x000fea0003800000 */
.L_x_297:
        /* <DEDUP_REMOVED lines=9> */
.L_x_300:
[----:B------:R-:W-:Y:S05]  /*a3f0*/  BSYNC B1 ;  /* 0x0000000000017941 */ /* 0x000fea0003800000 */
.L_x_299:
        /* <DEDUP_REMOVED lines=10> */
.L_x_302:
[----:B------:R-:W-:Y:S05]  /*a4a0*/  BSYNC B1 ;  /* 0x0000000000017941 */ /* 0x000fea0003800000 */
.L_x_301:
        /* <DEDUP_REMOVED lines=10> */
.L_x_304:
[----:B------:R-:W-:Y:S05]  /*a550*/  BSYNC B1 ;  /* 0x0000000000017941 */ /* 0x000fea0003800000 */
.L_x_303:
        /* <DEDUP_REMOVED lines=9> */
.L_x_306:
[----:B------:R-:W-:Y:S05]  /*a5f0*/  BSYNC B1 ;  /* 0x0000000000017941 */ /* 0x000fea0003800000 */
.L_x_305:
        /* <DEDUP_REMOVED lines=9> */
.L_x_308:
[----:B------:R-:W-:Y:S05]  /*a690*/  BSYNC B1 ;  /* 0x0000000000017941 */ /* 0x000fea0003800000 */
.L_x_307:
        /* <DEDUP_REMOVED lines=10> */
.L_x_310:
[----:B------:R-:W-:Y:S05]  /*a740*/  BSYNC B1 ;  /* 0x0000000000017941 */ /* 0x000fea0003800000 */
.L_x_309:
        /* <DEDUP_REMOVED lines=10> */
.L_x_312:
[----:B------:R-:W-:Y:S05]  /*a7f0*/  BSYNC B1 ;  /* 0x0000000000017941 */ /* 0x000fea0003800000 */
.L_x_311:
        /* <DEDUP_REMOVED lines=9> */
.L_x_314:
[----:B------:R-:W-:Y:S05]  /*a890*/  BSYNC B1 ;  /* 0x0000000000017941 */ /* 0x000fea0003800000 */
.L_x_313:
        /* <DEDUP_REMOVED lines=9> */
.L_x_316:
[----:B------:R-:W-:Y:S05]  /*a930*/  BSYNC B1 ;  /* 0x0000000000017941 */ /* 0x000fea0003800000 */
.L_x_315:
        /* <DEDUP_REMOVED lines=10> */
.L_x_318:
[----:B------:R-:W-:Y:S05]  /*a9e0*/  BSYNC B1 ;  /* 0x0000000000017941 */ /* 0x000fea0003800000 */
.L_x_317:
        /* <DEDUP_REMOVED lines=10> */
.L_x_320:
[----:B------:R-:W-:Y:S05]  /*aa90*/  BSYNC B1 ;  /* 0x0000000000017941 */ /* 0x000fea0003800000 */
.L_x_319:
        /* <DEDUP_REMOVED lines=10> */
.L_x_322:
[----:B------:R-:W-:Y:S05]  /*ab40*/  BSYNC B1 ;  /* 0x0000000000017941 */ /* 0x000fea0003800000 */
.L_x_321:
        /* <DEDUP_REMOVED lines=10> */
.L_x_324:
[----:B------:R-:W-:Y:S05]  /*abf0*/  BSYNC B1 ;  /* 0x0000000000017941 */ /* 0x000fea0003800000 */
.L_x_323:
        /* <DEDUP_REMOVED lines=9> */
.L_x_326:
[----:B------:R-:W-:Y:S05]  /*ac90*/  BSYNC B1 ;  /* 0x0000000000017941 */ /* 0x000fea0003800000 */
.L_x_325:
        /* <DEDUP_REMOVED lines=9> */
.L_x_328:
[----:B------:R-:W-:Y:S05]  /*ad30*/  BSYNC B1 ;  /* 0x0000000000017941 */ /* 0x000fea0003800000 */
.L_x_327:
        /* <DEDUP_REMOVED lines=9> */
.L_x_330:
[----:B------:R-:W-:Y:S05]  /*add0*/  BSYNC B1 ;  /* 0x0000000000017941 */ /* 0x000fea0003800000 */
.L_x_329:
        /* <DEDUP_REMOVED lines=9> */
.L_x_332:
[----:B------:R-:W-:Y:S05]  /*ae70*/  BSYNC B1 ;  /* 0x0000000000017941 */ /* 0x000fea0003800000 */
.L_x_331:
        /* <DEDUP_REMOVED lines=9> */
.L_x_334:
[----:B------:R-:W-:Y:S05]  /*af10*/  BSYNC B1 ;  /* 0x0000000000017941 */ /* 0x000fea0003800000 */
.L_x_333:
        /* <DEDUP_REMOVED lines=9> */
.L_x_336:
[----:B------:R-:W-:Y:S05]  /*afb0*/  BSYNC B1 ;  /* 0x0000000000017941 */ /* 0x000fea0003800000 */
.L_x_335:
        /* <DEDUP_REMOVED lines=9> */
.L_x_338:
[----:B------:R-:W-:Y:S05]  /*b050*/  BSYNC B1 ;  /* 0x0000000000017941 */ /* 0x000fea0003800000 */
.L_x_337:
        /* <DEDUP_REMOVED lines=9> */
.L_x_340:
[----:B------:R-:W-:Y:S05]  /*b0f0*/  BSYNC B1 ;  /* 0x0000000000017941 */ /* 0x000fea0003800000 */
.L_x_339:
        /* <DEDUP_REMOVED lines=9> */
.L_x_342:
[----:B------:R-:W-:Y:S05]  /*b190*/  BSYNC B1 ;  /* 0x0000000000017941 */ /* 0x000fea0003800000 */
.L_x_341:
        /* <DEDUP_REMOVED lines=9> */
.L_x_344:
[----:B------:R-:W-:Y:S05]  /*b230*/  BSYNC B1 ;  /* 0x0000000000017941 */ /* 0x000fea0003800000 */
.L_x_343:
        /* <DEDUP_REMOVED lines=9> */
.L_x_346:
[----:B------:R-:W-:Y:S05]  /*b2d0*/  BSYNC B1 ;  /* 0x0000000000017941 */ /* 0x000fea0003800000 */
.L_x_345:
        /* <DEDUP_REMOVED lines=9> */
.L_x_348:
[----:B------:R-:W-:Y:S05]  /*b370*/  BSYNC B1 ;  /* 0x0000000000017941 */ /* 0x000fea0003800000 */
.L_x_347:
        /* <DEDUP_REMOVED lines=11> */
.L_x_350:
[----:B------:R-:W-:Y:S05]  /*b430*/  BSYNC B1 ;  /* 0x0000000000017941 */ /* 0x000fea0003800000 */
.L_x_349:
        /* <DEDUP_REMOVED lines=11> */
.L_x_352:
[----:B------:R-:W-:Y:S05]  /*b4f0*/  BSYNC B1 ;  /* 0x0000000000017941 */ /* 0x000fea0003800000 */
.L_x_351:
        /* <DEDUP_REMOVED lines=9> */
.L_x_354:
[----:B------:R-:W-:Y:S05]  /*b590*/  BSYNC B1 ;  /* 0x0000000000017941 */ /* 0x000fea0003800000 */
.L_x_353:
        /* <DEDUP_REMOVED lines=9> */
.L_x_356:
[----:B------:R-:W-:Y:S05]  /*b630*/  BSYNC B1 ;  /* 0x0000000000017941 */ /* 0x000fea0003800000 */
.L_x_355:
        /* <DEDUP_REMOVED lines=10> */
.L_x_358:
[----:B------:R-:W-:Y:S05]  /*b6e0*/  BSYNC B1 ;  /* 0x0000000000017941 */ /* 0x000fea0003800000 */
.L_x_357:
        /* <DEDUP_REMOVED lines=10> */
.L_x_360:
[----:B------:R-:W-:Y:S05]  /*b790*/  BSYNC B1 ;  /* 0x0000000000017941 */ /* 0x000fea0003800000 */
.L_x_359:
        /* <DEDUP_REMOVED lines=9> */
.L_x_362:
[----:B------:R-:W-:Y:S05]  /*b830*/  BSYNC B1 ;  /* 0x0000000000017941 */ /* 0x000fea0003800000 */
.L_x_361:
        /* <DEDUP_REMOVED lines=9> */
.L_x_364:
[----:B------:R-:W-:Y:S05]  /*b8d0*/  BSYNC B1 ;  /* 0x0000000000017941 */ /* 0x000fea0003800000 */
.L_x_363:
        /* <DEDUP_REMOVED lines=10> */
.L_x_366:
[----:B------:R-:W-:Y:S05]  /*b980*/  BSYNC B1 ;  /* 0x0000000000017941 */ /* 0x000fea0003800000 */
.L_x_365:
        /* <DEDUP_REMOVED lines=10> */
.L_x_368:
[----:B------:R-:W-:Y:S05]  /*ba30*/  BSYNC B1 ;  /* 0x0000000000017941 */ /* 0x000fea0003800000 */
.L_x_367:
        /* <DEDUP_REMOVED lines=9> */
.L_x_370:
[----:B------:R-:W-:Y:S05]  /*bad0*/  BSYNC B1 ;  /* 0x0000000000017941 */ /* 0x000fea0003800000 */
.L_x_369:
        /* <DEDUP_REMOVED lines=9> */
.L_x_372:
[----:B------:R-:W-:Y:S05]  /*bb70*/  BSYNC B1 ;  /* 0x0000000000017941 */ /* 0x000fea0003800000 */
.L_x_371:
        /* <DEDUP_REMOVED lines=10> */
.L_x_374:
[----:B------:R-:W-:Y:S05]  /*bc20*/  BSYNC B1 ;  /* 0x0000000000017941 */ /* 0x000fea0003800000 */
.L_x_373:
        /* <DEDUP_REMOVED lines=10> */
.L_x_376:
[----:B------:R-:W-:Y:S05]  /*bcd0*/  BSYNC B1 ;  /* 0x0000000000017941 */ /* 0x000fea0003800000 */
.L_x_375:
        /* <DEDUP_REMOVED lines=9> */
.L_x_378:
[----:B------:R-:W-:Y:S05]  /*bd70*/  BSYNC B1 ;  /* 0x0000000000017941 */ /* 0x000fea0003800000 */
.L_x_377:
        /* <DEDUP_REMOVED lines=9> */
.L_x_380:
[----:B------:R-:W-:Y:S05]  /*be10*/  BSYNC B1 ;  /* 0x0000000000017941 */ /* 0x000fea0003800000 */
.L_x_379:
        /* <DEDUP_REMOVED lines=10> */
.L_x_382:
[----:B------:R-:W-:Y:S05]  /*bec0*/  BSYNC B1 ;  /* 0x0000000000017941 */ /* 0x000fea0003800000 */
.L_x_381:
        /* <DEDUP_REMOVED lines=10> */
.L_x_384:
[----:B------:R-:W-:Y:S05]  /*bf70*/  BSYNC B1 ;  /* 0x0000000000017941 */ /* 0x000fea0003800000 */
.L_x_383:
        /* <DEDUP_REMOVED lines=10> */
.L_x_386:
[----:B------:R-:W-:Y:S05]  /*c020*/  BSYNC B1 ;  /* 0x0000000000017941 */ /* 0x000fea0003800000 */
.L_x_385:
        /* <DEDUP_REMOVED lines=10> */
.L_x_388:
[----:B------:R-:W-:Y:S05]  /*c0d0*/  BSYNC B1 ;  /* 0x0000000000017941 */ /* 0x000fea0003800000 */
.L_x_387:
        /* <DEDUP_REMOVED lines=9> */
.L_x_390:
[----:B------:R-:W-:Y:S05]  /*c170*/  BSYNC B1 ;  /* 0x0000000000017941 */ /* 0x000fea0003800000 */
.L_x_389:
        /* <DEDUP_REMOVED lines=9> */
.L_x_392:
[----:B------:R-:W-:Y:S05]  /*c210*/  BSYNC B1 ;  /* 0x0000000000017941 */ /* 0x000fea0003800000 */
.L_x_391:
        /* <DEDUP_REMOVED lines=9> */
.L_x_394:
[----:B------:R-:W-:Y:S05]  /*c2b0*/  BSYNC B1 ;  /* 0x0000000000017941 */ /* 0x000fea0003800000 */
.L_x_393:
        /* <DEDUP_REMOVED lines=9> */
.L_x_396:
[----:B------:R-:W-:Y:S05]  /*c350*/  BSYNC B1 ;  /* 0x0000000000017941 */ /* 0x000fea0003800000 */
.L_x_395:
        /* <DEDUP_REMOVED lines=9> */
.L_x_398:
[----:B------:R-:W-:Y:S05]  /*c3f0*/  BSYNC B1 ;  /* 0x0000000000017941 */ /* 0x000fea0003800000 */
.L_x_397:
        /* <DEDUP_REMOVED lines=9> */
.L_x_400:
[----:B------:R-:W-:Y:S05]  /*c490*/  BSYNC B1 ;  /* 0x0000000000017941 */ /* 0x000fea0003800000 */
.L_x_399:
        /* <DEDUP_REMOVED lines=9> */
.L_x_402:
[----:B------:R-:W-:Y:S05]  /*c530*/  BSYNC B1 ;  /* 0x0000000000017941 */ /* 0x000fea0003800000 */
.L_x_401:
        /* <DEDUP_REMOVED lines=9> */
.L_x_404:
[----:B------:R-:W-:Y:S05]  /*c5d0*/  BSYNC B1 ;  /* 0x0000000000017941 */ /* 0x000fea0003800000 */
.L_x_403:
        /* <DEDUP_REMOVED lines=9> */
.L_x_406:
[----:B------:R-:W-:Y:S05]  /*c670*/  BSYNC B1 ;  /* 0x0000000000017941 */ /* 0x000fea0003800000 */
.L_x_405:
        /* <DEDUP_REMOVED lines=9> */
.L_x_408:
[----:B------:R-:W-:Y:S05]  /*c710*/  BSYNC B1 ;  /* 0x0000000000017941 */ /* 0x000fea0003800000 */
.L_x_407:
        /* <DEDUP_REMOVED lines=9> */
.L_x_410:
[----:B------:R-:W-:Y:S05]  /*c7b0*/  BSYNC B1 ;  /* 0x0000000000017941 */ /* 0x000fea0003800000 */
.L_x_409:
        /* <DEDUP_REMOVED lines=9> */
.L_x_412:
[----:B------:R-:W-:Y:S05]  /*c850*/  BSYNC B1 ;  /* 0x0000000000017941 */ /* 0x000fea0003800000 */
.L_x_411:
        /* <DEDUP_REMOVED lines=11> */
.L_x_414:
[----:B------:R-:W-:Y:S05]  /*c910*/  BSYNC B1 ;  /* 0x0000000000017941 */ /* 0x000fea0003800000 */
.L_x_413:
        /* <DEDUP_REMOVED lines=11> */
.L_x_416:
[----:B------:R-:W-:Y:S05]  /*c9d0*/  BSYNC B1 ;  /* 0x0000000000017941 */ /* 0x000fea0003800000 */
.L_x_415:
        /* <DEDUP_REMOVED lines=9> */
.L_x_418:
[----:B------:R-:W-:Y:S05]  /*ca70*/  BSYNC B1 ;  /* 0x0000000000017941 */ /* 0x000fea0003800000 */
.L_x_417:
        /* <DEDUP_REMOVED lines=9> */
.L_x_420:
[----:B------:R-:W-:Y:S05]  /*cb10*/  BSYNC B1 ;  /* 0x0000000000017941 */ /* 0x000fea0003800000 */
.L_x_419:
        /* <DEDUP_REMOVED lines=10> */
.L_x_422:
[----:B------:R-:W-:Y:S05]  /*cbc0*/  BSYNC B1 ;  /* 0x0000000000017941 */ /* 0x000fea0003800000 */
.L_x_421:
        /* <DEDUP_REMOVED lines=10> */
.L_x_424:
[----:B------:R-:W-:Y:S05]  /*cc70*/  BSYNC B1 ;  /* 0x0000000000017941 */ /* 0x000fea0003800000 */
.L_x_423:
        /* <DEDUP_REMOVED lines=9> */
.L_x_426:
[----:B------:R-:W-:Y:S05]  /*cd10*/  BSYNC B1 ;  /* 0x0000000000017941 */ /* 0x000fea0003800000 */
.L_x_425:
        /* <DEDUP_REMOVED lines=9> */
.L_x_428:
[----:B------:R-:W-:Y:S05]  /*cdb0*/  BSYNC B1 ;  /* 0x0000000000017941 */ /* 0x000fea0003800000 */
.L_x_427:
        /* <DEDUP_REMOVED lines=10> */
.L_x_430:
[----:B------:R-:W-:Y:S05]  /*ce60*/  BSYNC B1 ;  /* 0x0000000000017941 */ /* 0x000fea0003800000 */
.L_x_429:
        /* <DEDUP_REMOVED lines=10> */
.L_x_432:
[----:B------:R-:W-:Y:S05]  /*cf10*/  BSYNC B1 ;  /* 0x0000000000017941 */ /* 0x000fea0003800000 */
.L_x_431:
        /* <DEDUP_REMOVED lines=9> */
.L_x_434:
[----:B------:R-:W-:Y:S05]  /*cfb0*/  BSYNC B1 ;  /* 0x0000000000017941 */ /* 0x000fea0003800000 */
.L_x_433:
        /* <DEDUP_REMOVED lines=9> */
.L_x_436:
[----:B------:R-:W-:Y:S05]  /*d050*/  BSYNC B1 ;  /* 0x0000000000017941 */ /* 0x000fea0003800000 */
.L_x_435:
        /* <DEDUP_REMOVED lines=10> */
.L_x_438:
[----:B------:R-:W-:Y:S05]  /*d100*/  BSYNC B1 ;  /* 0x0000000000017941 */ /* 0x000fea0003800000 */
.L_x_437:
        /* <DEDUP_REMOVED lines=10> */
.L_x_440:
[----:B------:R-:W-:Y:S05]  /*d1b0*/  BSYNC B1 ;  /* 0x0000000000017941 */ /* 0x000fea0003800000 */
.L_x_439:
[----:B-----5:R-:W-:Y:S01]  /*d1c0*/  HADD2.F32 R3, -RZ, R200.H0_H0 ;  /* 0x200000c8ff037230 */ /* 0x020fe20000004100 */
[----:B------:R-:W-:Y:S04]  /*d1d0*/  BSSY B1, `(.L_x_441) ;  /* 0x0000008000017945 */ /* 0x000fe80003800000 */
[----:B0123--:R-:W-:-:S04]  /*d1e0*/  FMUL R14, R3, R16 ;  /* 0x00000010030e7220 */ /* 0x00ffc80000400000 */
[----:B------:R-:W-:-:S05]  /*d1f0*/  FFMA R14, R53, R2, R14 ;  /* 0x00000002350e7223 */ /* 0x000fca000000000e */
[----:B------:R-:W-:-:S05]  /*d200*/  F2FP.F16.F32.PACK_AB R14, RZ, R14 ;  /* 0x0000000eff0e723e */ /* 0x000fca00000000ff */
[----:B------:R0:W-:Y:S01]  /*d210*/  @P5 STG.E.U16 desc[UR48][R4.64+0x1b2], R14 ;  /* 0x0001b20e04005986 */ /* 0x0001e2000c101530 */
[----:B------:R-:W-:-:S13]  /*d220*/  ISETP.GT.AND P5, PT, R0, 0x8, P1 ;  /* 0x000000080000780c */ /* 0x000fda0000fa4270 */
[----:B0-----:R-:W-:Y:S05]  /*d230*/  @!P5 BRA `(.L_x_442) ;  /* 0x000000000004d947 */ /* 0x001fea0003800000 */
[----:B------:R0:W5:Y:S02]  /*d240*/  LDG.E.LTC128B.U16 R200, desc[UR48][R12.64+0x1b0] ;  /* 0x0001b0300cc87981 */ /* 0x000164000c1e1520 */
.L_x_442:
[----:B------:R-:W-:Y:S05]  /*d250*/  BSYNC B1 ;  /* 0x0000000000017941 */ /* 0x000fea0003800000 */
.L_x_441:
[----:B-----5:R-:W-:Y:S01]  /*d260*/  HADD2.F32 R3, -RZ, R200.H0_H0 ;  /* 0x200000c8ff037230 */ /* 0x020fe20000004100 */
[----:B------:R-:W-:Y:S01]  /*d270*/  BSSY B1, `(.L_x_443) ;  /* 0x000000a000017945 */ /* 0x000fe20003800000 */
[----:B------:R-:W-:Y:S02]  /*d280*/  @P5 IMAD.MOV.U32 R4, RZ, RZ, R6 ;  /* 0x000000ffff045224 */ /* 0x000fe400078e0006 */
[----:B------:R-:W-:Y:S02]  /*d290*/  @P5 IMAD.MOV.U32 R5, RZ, RZ, R7 ;  /* 0x000000ffff055224 */ /* 0x000fe400078e0007 */
[----:B------:R-:W-:-:S04]  /*d2a0*/  FMUL R3, R3, R16 ;  /* 0x0000001003037220 */ /* 0x000fc80000400000 */
[----:B------:R-:W-:-:S05]  /*d2b0*/  FFMA R3, R54, R2, R3 ;  /* 0x0000000236037223 */ /* 0x000fca0000000003 */
[----:B------:R-:W-:-:S05]  /*d2c0*/  F2FP.F16.F32.PACK_AB R3, RZ, R3 ;  /* 0x00000003ff03723e */ /* 0x000fca00000000ff */
[----:B------:R1:W-:Y:S01]  /*d2d0*/  @P5 STG.E.U16 desc[UR48][R4.64+0x1b0], R3 ;  /* 0x0001b00304005986 */ /* 0x0003e2000c101530 */
[----:B------:R-:W-:-:S13]  /*d2e0*/  ISETP.GT.AND P5, PT, R0, 0x8, P0 ;  /* 0x000000080000780c */ /* 0x000fda00007a4270 */
[----:B-1----:R-:W-:Y:S05]  /*d2f0*/  @!P5 BRA `(.L_x_444) ;  /* 0x000000000004d947 */ /* 0x002fea0003800000 */
[----:B------:R1:W5:Y:S02]  /*d300*/  LDG.E.LTC128B.U16 R200, desc[UR48][R12.64+0x1b2] ;  /* 0x0001b2300cc87981 */ /* 0x000364000c1e1520 */
.L_x_444:
[----:B------:R-:W-:Y:S05]  /*d310*/  BSYNC B1 ;  /* 0x0000000000017941 */ /* 0x000fea0003800000 */
.L_x_443:
        /* <DEDUP_REMOVED lines=8> */
[----:B--2---:R-:W-:Y:S05]  /*d3a0*/  @!P5 BRA `(.L_x_446) ;  /* 0x000000000004d947 */ /* 0x004fea0003800000 */
[----:B------:R2:W5:Y:S02]  /*d3b0*/  LDG.E.LTC128B.U16 R200, desc[UR48][R10.64+0x180] ;  /* 0x000180300ac87981 */ /* 0x000564000c1e1520 */
.L_x_446:
[----:B------:R-:W-:Y:S05]  /*d3c0*/  BSYNC B1 ;  /* 0x0000000000017941 */ /* 0x000fea0003800000 */
.L_x_445:
        /* <DEDUP_REMOVED lines=8> */
[----:B---3--:R-:W-:Y:S05]  /*d450*/  @!P5 BRA `(.L_x_448) ;  /* 0x000000000004d947 */ /* 0x008fea0003800000 */
[----:B------:R3:W5:Y:S02]  /*d460*/  LDG.E.LTC128B.U16 R200, desc[UR48][R10.64+0x182] ;  /* 0x000182300ac87981 */ /* 0x000764000c1e1520 */
.L_x_448:
[----:B------:R-:W-:Y:S05]  /*d470*/  BSYNC B1 ;  /* 0x0000000000017941 */ /* 0x000fea0003800000 */
.L_x_447:
        /* <DEDUP_REMOVED lines=10> */
.L_x_450:
[----:B------:R-:W-:Y:S05]  /*d520*/  BSYNC B1 ;  /* 0x0000000000017941 */ /* 0x000fea0003800000 */
.L_x_449:
        /* <DEDUP_REMOVED lines=10> */
.L_x_452:
[----:B------:R-:W-:Y:S05]  /*d5d0*/  BSYNC B1 ;  /* 0x0000000000017941 */ /* 0x000fea0003800000 */
.L_x_451:
        /* <DEDUP_REMOVED lines=9> */
.L_x_454:
[----:B------:R-:W-:Y:S05]  /*d670*/  BSYNC B1 ;  /* 0x0000000000017941 */ /* 0x000fea0003800000 */
.L_x_453:
        /* <DEDUP_REMOVED lines=9> */
.L_x_456:
[----:B------:R-:W-:Y:S05]  /*d710*/  BSYNC B1 ;  /* 0x0000000000017941 */ /* 0x000fea0003800000 */
.L_x_455:
        /* <DEDUP_REMOVED lines=9> */
.L_x_458:
[----:B------:R-:W-:Y:S05]  /*d7b0*/  BSYNC B1 ;  /* 0x0000000000017941 */ /* 0x000fea0003800000 */
.L_x_457:
        /* <DEDUP_REMOVED lines=9> */
.L_x_460:
[----:B------:R-:W-:Y:S05]  /*d850*/  BSYNC B1 ;  /* 0x0000000000017941 */ /* 0x000fea0003800000 */
.L_x_459:
        /* <DEDUP_REMOVED lines=9> */
.L_x_462:
[----:B------:R-:W-:Y:S05]  /*d8f0*/  BSYNC B1 ;  /* 0x0000000000017941 */ /* 0x000fea0003800000 */
.L_x_461:
        /* <DEDUP_REMOVED lines=9> */
.L_x_464:
[----:B------:R-:W-:Y:S05]  /*d990*/  BSYNC B1 ;  /* 0x0000000000017941 */ /* 0x000fea0003800000 */
.L_x_463:
        /* <DEDUP_REMOVED lines=9> */
.L_x_466:
[----:B------:R-:W-:Y:S05]  /*da30*/  BSYNC B1 ;  /* 0x0000000000017941 */ /* 0x000fea0003800000 */
.L_x_465:
        /* <DEDUP_REMOVED lines=9> */
.L_x_468:
[----:B------:R-:W-:Y:S05]  /*dad0*/  BSYNC B1 ;  /* 0x0000000000017941 */ /* 0x000fea0003800000 */
.L_x_467:
        /* <DEDUP_REMOVED lines=9> */
.L_x_470:
[----:B------:R-:W-:Y:S05]  /*db70*/  BSYNC B1 ;  /* 0x0000000000017941 */ /* 0x000fea0003800000 */
.L_x_469:
        /* <DEDUP_REMOVED lines=9> */
.L_x_472:
[----:B------:R-:W-:Y:S05]  /*dc10*/  BSYNC B1 ;  /* 0x0000000000017941 */ /* 0x000fea0003800000 */
.L_x_471:
        /* <DEDUP_REMOVED lines=9> */
.L_x_474:
[----:B------:R-:W-:Y:S05]  /*dcb0*/  BSYNC B1 ;  /* 0x0000000000017941 */ /* 0x000fea0003800000 */
.L_x_473:
        /* <DEDUP_REMOVED lines=9> */
.L_x_476:
[----:B------:R-:W-:Y:S05]  /*dd50*/  BSYNC B1 ;  /* 0x0000000000017941 */ /* 0x000fea0003800000 */
.L_x_475:
[----:B------:R-:W-:Y:S05]  /*dd60*/  @!P0 BRA `(.L_x_477) ;  /* 0x00000040005c8947 */ /* 0x000fea0003800000 */
[----:B0----5:R-:W-:-:S05]  /*dd70*/  HADD2.F32 R3, -RZ, R200.H0_H0 ;  /* 0x200000c8ff037230 */ /* 0x021fca0000004100 */
[----:B------:R-:W-:-:S04]  /*dd80*/  FMUL R0, R3, R16 ;  /* 0x0000001003007220 */ /* 0x000fc80000400000 */
[----:B------:R-:W-:-:S05]  /*dd90*/  FFMA R0, R39, R2, R0 ;  /* 0x0000000227007223 */ /* 0x000fca0000000000 */
[----:B------:R-:W-:-:S05]  /*dda0*/  F2FP.F16.F32.PACK_AB R0, RZ, R0 ;  /* 0x00000000ff00723e */ /* 0x000fca00000000ff */
[----:B------:R0:W-:Y:S01]  /*ddb0*/  STG.E.U16 desc[UR48][R22.64+0x1b2], R0 ;  /* 0x0001b20016007986 */ /* 0x0001e2000c101530 */
[----:B------:R-:W-:Y:S05]  /*ddc0*/  BRA `(.L_x_477) ;  /* 0x0000004000447947 */ /* 0x000fea0003800000 */
.L_x_34:
[----:B------:R-:W2:Y:S01]  /*ddd0*/  LDL.LU R220, [R1+0x44] ;  /* 0x0000440001dc7983 */ /* 0x000ea20000300800 */
[----:B------:R-:W-:-:S03]  /*dde0*/  ULDC.64 UR4, c[0x0][0x5c0] ;  /* 0x0001700000047ab9 */ /* 0x000fc60000000a00 */
[----:B------:R-:W3:Y:S04]  /*ddf0*/  LDL.LU R13, [R1+0x48] ;  /* 0x00004800010d7983 */ /* 0x000ee80000300800 */
[----:B------:R-:W4:Y:S04]  /*de00*/  LDL.LU R12, [R1+0x4c] ;  /* 0x00004c00010c7983 */ /* 0x000f280000300800 */
[----:B------:R-:W5:Y:S04]  /*de10*/  LDL.LU R15, [R1+0x40] ;  /* 0x00004000010f7983 */ /* 0x000f680000300800 */
        /* <DEDUP_REMOVED lines=11> */
[----:B------:R-:W5:Y:S01]  /*ded0*/  LDL.LU R227, [R1+0x4] ;  /* 0x0000040001e37983 */ /* 0x000f620000300800 */
[----:B------:R-:W-:-:S02]  /*dee0*/  LEA R4, P2, R6, UR4, 0x1 ;  /* 0x0000000406047c11 */ /* 0x000fc4000f8408ff */
[----:B------:R-:W-:Y:S02]  /*def0*/  ISETP.GT.AND P3, PT, R3, 0x1, PT ;  /* 0x000000010300780c */ /* 0x000fe40003f64270 */
[----:B0-----:R-:W-:Y:S02]  /*df00*/  LEA.HI.X R5, R6, UR5, R14, 0x1, P2 ;  /* 0x0000000506057c11 */ /* 0x001fe400090f0c0e */
[----:B------:R-:W-:Y:S01]  /*df10*/  ISETP.GT.AND P2, PT, R0, RZ, P3 ;  /* 0x000000ff0000720c */ /* 0x000fe20001f44270 */
[----:B------:R-:W-:Y:S02]  /*df20*/  IMAD.SHL.U32 R14, R18, 0x10, RZ ;  /* 0x00000010120e7824 */ /* 0x000fe400078e00ff */
[-C--:B--2---:R-:W-:Y:S02]  /*df30*/  FMUL R7, R220, R2.reuse ;  /* 0x00000002dc077220 */ /* 0x084fe40000400000 */
[----:B------:R-:W2:Y:S01]  /*df40*/  LDL.LU R220, [R1+0x60] ;  /* 0x0000600001dc7983 */ /* 0x000ea20000300800 */
[----:B---3--:R-:W-:-:S02]  /*df50*/  FMUL R13, R13, R2 ;  /* 0x000000020d0d7220 */ /* 0x008fc40000400000 */
[----:B------:R-:W-:Y:S01]  /*df60*/  F2FP.F16.F32.PACK_AB R7, RZ, R7 ;  /* 0x00000007ff07723e */ /* 0x000fe200000000ff */
[-C--:B----4-:R-:W-:Y:S02]  /*df70*/  FMUL R12, R12, R2.reuse ;  /* 0x000000020c0c7220 */ /* 0x090fe40000400000 */
[----:B------:R-:W-:Y:S01]  /*df80*/  F2FP.F16.F32.PACK_AB R13, RZ, R13 ;  /* 0x0000000dff0d723e */ /* 0x000fe200000000ff */
[----:B-----5:R-:W-:Y:S01]  /*df90*/  FMUL R6, R15, R2 ;  /* 0x000000020f067220 */ /* 0x020fe20000400000 */
[----:B------:R-:W-:Y:S01]  /*dfa0*/  @P2 STG.E.U16 desc[UR48][R4.64+0x2], R7 ;  /* 0x0000020704002986 */ /* 0x000fe2000c101530 */
[----:B------:R-:W-:Y:S01]  /*dfb0*/  F2FP.F16.F32.PACK_AB R12, RZ, R12 ;  /* 0x0000000cff0c723e */ /* 0x000fe200000000ff */
[----:B------:R-:W-:Y:S02]  /*dfc0*/  FMUL R11, R11, R2 ;  /* 0x000000020b0b7220 */ /* 0x000fe40000400000 */
[----:B------:R-:W-:Y:S02]  /*dfd0*/  F2FP.F16.F32.PACK_AB R6, RZ, R6 ;  /* 0x00000006ff06723e */ /* 0x000fe400000000ff */
[----:B------:R-:W-:Y:S01]  /*dfe0*/  SHF.L.U64.HI R15, R18, 0x4, R19 ;  /* 0x00000004120f7819 */ /* 0x000fe20000010213 */
[-C--:B------:R-:W-:Y:S01]  /*dff0*/  FMUL R10, R10, R2.reuse ;  /* 0x000000020a0a7220 */ /* 0x080fe20000400000 */
[----:B------:R-:W-:Y:S01]  /*e000*/  ISETP.GT.AND P2, PT, R0, 0x8, P0 ;  /* 0x000000080000780c */ /* 0x000fe20000744270 */
[----:B------:R0:W-:Y:S01]  /*e010*/  @P1 STG.E.U16 desc[UR48][R4.64], R6 ;  /* 0x0000000604001986 */ /* 0x0001e2000c101530 */
[----:B------:R-:W-:Y:S01]  /*e020*/  F2FP.F16.F32.PACK_AB R11, RZ, R11 ;  /* 0x0000000bff0b723e */ /* 0x000fe200000000ff */
[----:B------:R-:W-:Y:S01]  /*e030*/  FMUL R9, R9, R2 ;  /* 0x0000000209097220 */ /* 0x000fe20000400000 */
[----:B------:R-:W-:Y:S01]  /*e040*/  F2FP.F16.F32.PACK_AB R10, RZ, R10 ;  /* 0x0000000aff0a723e */ /* 0x000fe200000000ff */
[----:B------:R-:W-:Y:S01]  /*e050*/  FMUL R8, R8, R2 ;  /* 0x0000000208087220 */ /* 0x000fe20000400000 */
[----:B0-----:R-:W-:-:S05]  /*e060*/  IADD3 R6, P1, R14, R4, RZ ;  /* 0x000000040e067210 */ /* 0x001fca0007f3e0ff */
[----:B------:R-:W-:Y:S01]  /*e070*/  IMAD.X R7, R15, 0x1, R5, P1 ;  /* 0x000000010f077824 */ /* 0x000fe200008e0605 */
[----:B------:R-:W-:-:S04]  /*e080*/  ISETP.GT.AND P1, PT, R0, 0x8, P3 ;  /* 0x000000080000780c */ /* 0x000fc80001f24270 */
[----:B------:R0:W-:Y:S09]  /*e090*/  @P2 STG.E.U16 desc[UR48][R6.64], R13 ;  /* 0x0000000d06002986 */ /* 0x0001f2000c101530 */
[----:B------:R-:W-:Y:S01]  /*e0a0*/  @P1 STG.E.U16 desc[UR48][R6.64+0x2], R12 ;  /* 0x0000020c06001986 */ /* 0x000fe2000c101530 */
[----:B------:R-:W-:-:S03]  /*e0b0*/  ISETP.GT.AND P1, PT, R3, 0x8, PT ;  /* 0x000000080300780c */ /* 0x000fc60003f24270 */
[----:B0-----:R-:W3:Y:S01]  /*e0c0*/  LDL.LU R13, [R1] ;  /* 0x00000000010d7983 */ /* 0x001ee20000300800 */
[----:B------:R-:W-:Y:S02]  /*e0d0*/  ISETP.GT.AND P2, PT, R0, RZ, P1 ;  /* 0x000000ff0000720c */ /* 0x000fe40000f44270 */
[----:B------:R-:W-:Y:S01]  /*e0e0*/  F2FP.F16.F32.PACK_AB R9, RZ, R9 ;  /* 0x00000009ff09723e */ /* 0x000fe200000000ff */
[----:B------:R-:W4:Y:S01]  /*e0f0*/  LDL.LU R226, [R1+0x8] ;  /* 0x0000080001e27983 */ /* 0x000f220000300800 */
[----:B------:R-:W-:-:S03]  /*e100*/  F2FP.F16.F32.PACK_AB R8, RZ, R8 ;  /* 0x00000008ff08723e */ /* 0x000fc600000000ff */
[----:B------:R-:W5:Y:S04]  /*e110*/  LDL.LU R225, [R1+0xc] ;  /* 0x00000c0001e17983 */ /* 0x000f680000300800 */
[----:B------:R-:W5:Y:S04]  /*e120*/  LDL.LU R224, [R1+0x10] ;  /* 0x0000100001e07983 */ /* 0x000f680000300800 */
[----:B------:R-:W-:Y:S01]  /*e130*/  @P2 STG.E.U16 desc[UR48][R4.64+0x10], R11 ;  /* 0x0000100b04002986 */ /* 0x000fe2000c101530 */
[----:B------:R-:W-:-:S03]  /*e140*/  ISETP.GT.AND P2, PT, R3, 0x9, PT ;  /* 0x000000090300780c */ /* 0x000fc60003f44270 */
[----:B------:R-:W5:Y:S01]  /*e150*/  LDL.LU R223, [R1+0x14] ;  /* 0x0000140001df7983 */ /* 0x000f620000300800 */
[C---:B------:R-:W-:Y:S02]  /*e160*/  ISETP.GT.AND P3, PT, R0.reuse, RZ, P2 ;  /* 0x000000ff0000720c */ /* 0x040fe40001764270 */
[C---:B------:R-:W-:Y:S01]  /*e170*/  ISETP.GT.AND P4, PT, R0.reuse, 0x8, P2 ;  /* 0x000000080000780c */ /* 0x040fe20001784270 */
[----:B------:R-:W5:Y:S04]  /*e180*/  LDL.LU R222, [R1+0x18] ;  /* 0x0000180001de7983 */ /* 0x000f680000300800 */
[----:B------:R-:W5:Y:S06]  /*e190*/  LDL.LU R221, [R1+0x1c] ;  /* 0x00001c0001dd7983 */ /* 0x000f6c0000300800 */
[----:B------:R-:W-:Y:S01]  /*e1a0*/  @P3 STG.E.U16 desc[UR48][R4.64+0x12], R10 ;  /* 0x0000120a04003986 */ /* 0x000fe2000c101530 */
[----:B------:R-:W-:-:S03]  /*e1b0*/  ISETP.GT.AND P3, PT, R0, 0x8, P1 ;  /* 0x000000080000780c */ /* 0x000fc60000f64270 */
[----:B------:R-:W-:Y:S10]  /*e1c0*/  @P4 STG.E.U16 desc[UR48][R6.64+0x12], R8 ;  /* 0x0000120806004986 */ /* 0x000ff4000c101530 */
[----:B------:R0:W-:Y:S01]  /*e1d0*/  @P3 STG.E.U16 desc[UR48][R6.64+0x10], R9 ;  /* 0x0000100906003986 */ /* 0x0001e2000c101530 */
[----:B------:R-:W-:-:S04]  /*e1e0*/  ISETP.GT.AND P3, PT, R3, 0x10, PT ;  /* 0x000000100300780c */ /* 0x000fc80003f64270 */
[----:B------:R-:W-:Y:S01]  /*e1f0*/  ISETP.GT.AND P4, PT, R0, RZ, P3 ;  /* 0x000000ff0000720c */ /* 0x000fe20001f84270 */
[----:B0-----:R-:W-:Y:S01]  /*e200*/  FMUL R9, R219, R2 ;  /* 0x00000002db097220 */ /* 0x001fe20000400000 */
[----:B------:R-:W-:-:S04]  /*e210*/  LOP3.LUT R17, R17, 0xffffffef, RZ, 0xc0, !PT ;  /* 0xffffffef11117812 */ /* 0x000fc800078ec0ff */
[----:B------:R-:W-:Y:S01]  /*e220*/  @P1 LOP3.LUT R17, R17, 0x10, RZ, 0xfc, !PT ;  /* 0x0000001011111812 */ /* 0x000fe200078efcff */
[----:B--2---:R-:W-:Y:S02]  /*e230*/  FMUL R8, R220, R2 ;  /* 0x00000002dc087220 */ /* 0x004fe40000400000 */
[----:B------:R-:W2:Y:S03]  /*e240*/  LDL.LU R220, [R1+0x20] ;  /* 0x0000200001dc7983 */ /* 0x000ea60000300800 */
[----:B------:R-:W-:Y:S01]  /*e250*/  F2FP.F16.F32.PACK_AB R8, RZ, R8 ;  /* 0x00000008ff08723e */ /* 0x000fe200000000ff */
[----:B------:R-:W2:Y:S03]  /*e260*/  LDL.LU R219, [R1+0x24] ;  /* 0x0000240001db7983 */ /* 0x000ea60000300800 */
[----:B------:R-:W-:-:S05]  /*e270*/  PRMT R10, R8, 0x7610, R10 ;  /* 0x00007610080a7816 */ /* 0x000fca000000000a */
[----:B------:R-:W-:Y:S01]  /*e280*/  @P4 STG.E.U16 desc[UR48][R4.64+0x20], R10 ;  /* 0x0000200a04004986 */ /* 0x000fe2000c101530 */
[----:B------:R-:W-:-:S04]  /*e290*/  ISETP.GT.AND P4, PT, R3, 0x11, PT ;  /* 0x000000110300780c */ /* 0x000fc80003f84270 */
[----:B------:R-:W-:Y:S02]  /*e2a0*/  ISETP.GT.AND P5, PT, R0, RZ, P4 ;  /* 0x000000ff0000720c */ /* 0x000fe400027a4270 */
[----:B------:R-:W-:-:S11]  /*e2b0*/  F2FP.F16.F32.PACK_AB R8, RZ, R9 ;  /* 0x00000009ff08723e */ /* 0x000fd600000000ff */
[----:B------:R0:W-:Y:S01]  /*e2c0*/  @P5 STG.E.U16 desc[UR48][R4.64+0x22], R8 ;  /* 0x0000220804005986 */ /* 0x0001e2000c101530 */
[----:B------:R-:W-:Y:S01]  /*e2d0*/  ISETP.GT.AND P5, PT, R0, 0x8, P3 ;  /* 0x000000080000780c */ /* 0x000fe20001fa4270 */
[----:B0-----:R-:W-:Y:S02]  /*e2e0*/  FMUL R8, R218, R2 ;  /* 0x00000002da087220 */ /* 0x001fe40000400000 */
[----:B------:R-:W2:Y:S03]  /*e2f0*/  LDL.LU R218, [R1+0x28] ;  /* 0x0000280001da7983 */ /* 0x000ea60000300800 */
[----:B------:R-:W-:-:S07]  /*e300*/  F2FP.F16.F32.PACK_AB R8, RZ, R8 ;  /* 0x00000008ff08723e */ /* 0x000fce00000000ff */
[----:B------:R0:W-:Y:S01]  /*e310*/  @P5 STG.E.U16 desc[UR48][R6.64+0x20], R8 ;  /* 0x0000200806005986 */ /* 0x0001e2000c101530 */
[----:B------:R-:W-:Y:S01]  /*e320*/  ISETP.GT.AND P5, PT, R0, 0x8, P4 ;  /* 0x000000080000780c */ /* 0x000fe200027a4270 */
[----:B0-----:R-:W-:-:S05]  /*e330*/  FMUL R8, R217, R2 ;  /* 0x00000002d9087220 */ /* 0x001fca0000400000 */
[----:B------:R-:W-:-:S07]  /*e340*/  F2FP.F16.F32.PACK_AB R8, RZ, R8 ;  /* 0x00000008ff08723e */ /* 0x000fce00000000ff */
[----:B------:R0:W-:Y:S01]  /*e350*/  @P5 STG.E.U16 desc[UR48][R6.64+0x22], R8 ;  /* 0x0000220806005986 */ /* 0x0001e2000c101530 */
[----:B------:R-:W-:-:S04]  /*e360*/  ISETP.GT.AND P5, PT, R3, 0x18, PT ;  /* 0x000000180300780c */ /* 0x000fc80003fa4270 */
[----:B------:R-:W-:Y:S01]  /*e370*/  ISETP.GT.AND P6, PT, R0, RZ, P5 ;  /* 0x000000ff0000720c */ /* 0x000fe20002fc4270 */
        /* <DEDUP_REMOVED lines=8> */
[----:B------:R-:W-:Y:S01]  /*e400*/  ISETP.GT.AND P1, PT, R0, 0x8, P5 ;  /* 0x000000080000780c */ /* 0x000fe20002f24270 */
[----:B0-----:R-:W-:-:S05]  /*e410*/  FMUL R8, R22, R2 ;  /* 0x0000000216087220 */ /* 0x001fca0000400000 */
[----:B------:R-:W-:-:S07]  /*e420*/  F2FP.F16.F32.PACK_AB R8, RZ, R8 ;  /* 0x00000008ff08723e */ /* 0x000fce00000000ff */
[----:B------:R0:W-:Y:S02]  /*e430*/  @P1 STG.E.U16 desc[UR48][R6.64+0x30], R8 ;  /* 0x0000300806001986 */ /* 0x0001e4000c101530 */
[----:B0-----:R-:W-:Y:S02]  /*e440*/  FMUL R8, R21, R2 ;  /* 0x0000000215087220 */ /* 0x001fe40000400000 */
[----:B------:R-:W2:Y:S04]  /*e450*/  LDL.LU R21, [R1+0x2c] ;  /* 0x00002c0001157983 */ /* 0x000ea80000300800 */
[----:B------:R-:W2:Y:S04]  /*e460*/  LDL.LU R22, [R1+0x30] ;  /* 0x0000300001167983 */ /* 0x000ea80000300800 */
[----:B------:R-:W2:Y:S04]  /*e470*/  LDL.LU R23, [R1+0x34] ;  /* 0x0000340001177983 */ /* 0x000ea80000300800 */
[----:B------:R-:W2:Y:S04]  /*e480*/  LDL.LU R216, [R1+0x38] ;  /* 0x0000380001d87983 */ /* 0x000ea80000300800 */
[----:B------:R-:W2:Y:S01]  /*e490*/  LDL.LU R217, [R1+0x3c] ;  /* 0x00003c0001d97983 */ /* 0x000ea20000300800 */
[----:B------:R-:W-:-:S02]  /*e4a0*/  ISETP.GT.AND P1, PT, R0, 0x8, P6 ;  /* 0x000000080000780c */ /* 0x000fc40003724270 */
[----:B------:R-:W-:Y:S01]  /*e4b0*/  F2FP.F16.F32.PACK_AB R8, RZ, R8 ;  /* 0x00000008ff08723e */ /* 0x000fe200000000ff */
[----:B---3--:R-:W-:Y:S01]  /*e4c0*/  FMUL R10, R13, R2 ;  /* 0x000000020d0a7220 */ /* 0x008fe20000400000 */
[----:B------:R-:W-:-:S09]  /*e4d0*/  IMAD R19, R19, 0xf0, RZ ;  /* 0x000000f013137824 */ /* 0x000fd200078e02ff */
[----:B------:R0:W-:Y:S01]  /*e4e0*/  @P1 STG.E.U16 desc[UR48][R6.64+0x32], R8 ;  /* 0x0000320806001986 */ /* 0x0001e2000c101530 */
[----:B------:R-:W-:Y:S02]  /*e4f0*/  ISETP.GT.AND P1, PT, R0, 0x80, P0 ;  /* 0x000000800000780c */ /* 0x000fe40000724270 */
[----:B------:R-:W-:Y:S01]  /*e500*/  F2FP.F16.F32.PACK_AB R10, RZ, R10 ;  /* 0x0000000aff0a723e */ /* 0x000fe200000000ff */
[----:B0-----:R-:W-:-:S04]  /*e510*/  IMAD.WIDE.U32 R8, R18, 0xf0, R6 ;  /* 0x000000f012087825 */ /* 0x001fc800078e0006 */
[----:B------:R-:W-:-:S06]  /*e520*/  IMAD.IADD R9, R9, 0x1, R19 ;  /* 0x0000000109097824 */ /* 0x000fcc00078e0213 */
[----:B------:R0:W-:Y:S01]  /*e530*/  @P1 STG.E.U16 desc[UR48][R8.64], R10 ;  /* 0x0000000a08001986 */ /* 0x0001e2000c101530 */
[----:B------:R-:W-:-:S04]  /*e540*/  ISETP.GT.AND P1, PT, R3, 0x1, PT ;  /* 0x000000010300780c */ /* 0x000fc80003f24270 */
[C---:B------:R-:W-:Y:S01]  /*e550*/  ISETP.GT.AND P1, PT, R0.reuse, 0x80, P1 ;  /* 0x000000800000780c */ /* 0x040fe20000f24270 */
[----:B0-----:R-:W-:Y:S01]  /*e560*/  FMUL R10, R227, R2 ;  /* 0x00000002e30a7220 */ /* 0x001fe20000400000 */
[----:B------:R-:W-:-:S04]  /*e570*/  ISETP.GT.AND P0, PT, R0, 0x88, P0 ;  /* 0x000000880000780c */ /* 0x000fc80000704270 */
[----:B------:R-:W-:Y:S01]  /*e580*/  F2FP.F16.F32.PACK_AB R10, RZ, R10 ;  /* 0x0000000aff0a723e */ /* 0x000fe200000000ff */
[----:B----4-:R-:W-:-:S06]  /*e590*/  FMUL R12, R226, R2 ;  /* 0x00000002e20c7220 */ /* 0x010fcc0000400000 */
[----:B------:R0:W-:Y:S01]  /*e5a0*/  @P1 STG.E.U16 desc[UR48][R8.64+0x2], R10 ;  /* 0x0000020a08001986 */ /* 0x0001e2000c101530 */
[----:B------:R-:W-:Y:S02]  /*e5b0*/  F2FP.F16.F32.PACK_AB R12, RZ, R12 ;  /* 0x0000000cff0c723e */ /* 0x000fe400000000ff */
[----:B0-----:R-:W-:-:S05]  /*e5c0*/  IADD3 R10, P1, R14, R8, RZ ;  /* 0x000000080e0a7210 */ /* 0x001fca0007f3e0ff */
[----:B------:R-:W-:-:S05]  /*e5d0*/  IMAD.X R11, R15, 0x1, R9, P1 ;  /* 0x000000010f0b7824 */ /* 0x000fca00008e0609 */
[----:B------:R5:W-:Y:S01]  /*e5e0*/  @P0 STG.E.U16 desc[UR48][R10.64], R12 ;  /* 0x0000000c0a000986 */ /* 0x000be2000c101530 */
[----:B------:R-:W-:-:S04]  /*e5f0*/  ISETP.GT.AND P0, PT, R3, 0x1, PT ;  /* 0x000000010300780c */ /* 0x000fc80003f04270 */
[----:B------:R-:W-:Y:S01]  /*e600*/  ISETP.GT.AND P0, PT, R0, 0x88, P0 ;  /* 0x000000880000780c */ /* 0x000fe20000704270 */
[----:B-----5:R-:W-:Y:S01]  /*e610*/  FMUL R12, R225, R2 ;  /* 0x00000002e10c7220 */ /* 0x020fe20000400000 */
[----:B------:R-:W-:-:S04]  /*e620*/  LOP3.LUT P1, RZ, R17, 0x10, RZ, 0xc0, !PT ;  /* 0x0000001011ff7812 */ /* 0x000fc8000782c0ff */
[----:B------:R-:W-:-:S07]  /*e630*/  F2FP.F16.F32.PACK_AB R12, RZ, R12 ;  /* 0x0000000cff0c723e */ /* 0x000fce00000000ff */
[----:B------:R0:W-:Y:S01]  /*e640*/  @P0 STG.E.U16 desc[UR48][R10.64+0x2], R12 ;  /* 0x0000020c0a000986 */ /* 0x0001e2000c101530 */
[----:B------:R-:W-:Y:S01]  /*e650*/  ISETP.GT.AND P0, PT, R0, 0x80, P1 ;  /* 0x000000800000780c */ /* 0x000fe20000f04270 */
[----:B0-----:R-:W-:-:S05]  /*e660*/  FMUL R12, R224, R2 ;  /* 0x00000002e00c7220 */ /* 0x001fca0000400000 */
[----:B------:R-:W-:-:S07]  /*e670*/  F2FP.F16.F32.PACK_AB R12, RZ, R12 ;  /* 0x0000000cff0c723e */ /* 0x000fce00000000ff */
[----:B------:R0:W-:Y:S01]  /*e680*/  @P0 STG.E.U16 desc[UR48][R8.64+0x10], R12 ;  /* 0x0000100c08000986 */ /* 0x0001e2000c101530 */
[----:B------:R-:W-:Y:S01]  /*e690*/  ISETP.GT.AND P0, PT, R0, 0x80, P2 ;  /* 0x000000800000780c */ /* 0x000fe20001704270 */
[-C--:B------:R-:W-:Y:S01]  /*e6a0*/  FMUL R13, R222, R2.reuse ;  /* 0x00000002de0d7220 */ /* 0x080fe20000400000 */
[----:B------:R-:W-:Y:S01]  /*e6b0*/  ISETP.GT.AND P1, PT, R0, 0x88, P1 ;  /* 0x000000880000780c */ /* 0x000fe20000f24270 */
[----:B0-----:R-:W-:-:S03]  /*e6c0*/  FMUL R12, R223, R2 ;  /* 0x00000002df0c7220 */ /* 0x001fc60000400000 */
[----:B------:R-:W-:Y:S02]  /*e6d0*/  F2FP.F16.F32.PACK_AB R13, RZ, R13 ;  /* 0x0000000dff0d723e */ /* 0x000fe400000000ff */
[----:B------:R-:W-:-:S05]  /*e6e0*/  F2FP.F16.F32.PACK_AB R12, RZ, R12 ;  /* 0x0000000cff0c723e */ /* 0x000fca00000000ff */
[----:B------:R0:W-:Y:S01]  /*e6f0*/  @P0 STG.E.U16 desc[UR48][R8.64+0x12], R12 ;  /* 0x0000120c08000986 */ /* 0x0001e2000c101530 */
[----:B------:R-:W-:Y:S02]  /*e700*/  ISETP.GT.AND P2, PT, R0, 0x88, P2 ;  /* 0x000000880000780c */ /* 0x000fe40001744270 */
[----:B0-----:R-:W-:Y:S01]  /*e710*/  PRMT R12, R13, 0x7610, R12 ;  /* 0x000076100d0c7816 */ /* 0x001fe2000000000c */
[----:B------:R-:W-:-:S05]  /*e720*/  FMUL R13, R221, R2 ;  /* 0x00000002dd0d7220 */ /* 0x000fca0000400000 */
[----:B------:R-:W-:Y:S01]  /*e730*/  F2FP.F16.F32.PACK_AB R13, RZ, R13 ;  /* 0x0000000dff0d723e */ /* 0x000fe200000000ff */
[----:B------:R0:W-:Y:S01]  /*e740*/  @P1 STG.E.U16 desc[UR48][R10.64+0x10], R12 ;  /* 0x0000100c0a001986 */ /* 0x0001e2000c101530 */
[----:B------:R-:W-:Y:S02]  /*e750*/  ISETP.GT.AND P0, PT, R0, 0x80, P3 ;  /* 0x000000800000780c */ /* 0x000fe40001f04270 */
[----:B0-----:R-:W-:Y:S01]  /*e760*/  PRMT R12, R13, 0x7610, R12 ;  /* 0x000076100d0c7816 */ /* 0x001fe2000000000c */
[----:B--2---:R-:W-:-:S05]  /*e770*/  FMUL R13, R220, R2 ;  /* 0x00000002dc0d7220 */ /* 0x004fca0000400000 */
[----:B------:R-:W-:-:S04]  /*e780*/  F2FP.F16.F32.PACK_AB R13, RZ, R13 ;  /* 0x0000000dff0d723e */ /* 0x000fc800000000ff */
[----:B------:R-:W-:Y:S01]  /*e790*/  PRMT R20, R13, 0x7610, R20 ;  /* 0x000076100d147816 */ /* 0x000fe20000000014 */
[----:B------:R0:W-:Y:S04]  /*e7a0*/  @P2 STG.E.U16 desc[UR48][R10.64+0x12], R12 ;  /* 0x0000120c0a002986 */ /* 0x0001e8000c101530 */
[----:B------:R-:W-:Y:S01]  /*e7b0*/  @P0 STG.E.U16 desc[UR48][R8.64+0x20], R20 ;  /* 0x0000201408000986 */ /* 0x000fe2000c101530 */
[----:B------:R-:W-:Y:S01]  /*e7c0*/  ISETP.GT.AND P0, PT, R0, 0x80, P4 ;  /* 0x000000800000780c */ /* 0x000fe20002704270 */
[----:B------:R-:W-:-:S05]  /*e7d0*/  FMUL R13, R219, R2 ;  /* 0x00000002db0d7220 */ /* 0x000fca0000400000 */
[----:B------:R-:W-:Y:S02]  /*e7e0*/  F2FP.F16.F32.PACK_AB R13, RZ, R13 ;  /* 0x0000000dff0d723e */ /* 0x000fe400000000ff */
[----:B------:R-:W-:Y:S01]  /*e7f0*/  ISETP.GT.AND P3, PT, R0, 0x88, P3 ;  /* 0x000000880000780c */ /* 0x000fe20001f64270 */
[----:B0-----:R-:W-:-:S04]  /*e800*/  FMUL R12, R218, R2 ;  /* 0x00000002da0c7220 */ /* 0x001fc80000400000 */
[----:B------:R0:W-:Y:S01]  /*e810*/  @P0 STG.E.U16 desc[UR48][R8.64+0x22], R13 ;  /* 0x0000220d08000986 */ /* 0x0001e2000c101530 */
[C---:B------:R-:W-:Y:S02]  /*e820*/  ISETP.GT.AND P0, PT, R0.reuse, 0x80, P5 ;  /* 0x000000800000780c */ /* 0x040fe40002f04270 */
[C---:B------:R-:W-:Y:S02]  /*e830*/  ISETP.GT.AND P4, PT, R0.reuse, 0x88, P4 ;  /* 0x000000880000780c */ /* 0x040fe40002784270 */
[C---:B------:R-:W-:Y:S02]  /*e840*/  ISETP.GT.AND P1, PT, R0.reuse, 0x80, P6 ;  /* 0x000000800000780c */ /* 0x040fe40003724270 */
[----:B------:R-:W-:Y:S02]  /*e850*/  F2FP.F16.F32.PACK_AB R12, RZ, R12 ;  /* 0x0000000cff0c723e */ /* 0x000fe400000000ff */
[----:B------:R-:W-:-:S03]  /*e860*/  ISETP.GT.AND P5, PT, R0, 0x88, P5 ;  /* 0x000000880000780c */ /* 0x000fc60002fa4270 */
[----:B------:R1:W-:Y:S02]  /*e870*/  @P3 STG.E.U16 desc[UR48][R10.64+0x20], R12 ;  /* 0x0000200c0a003986 */ /* 0x0003e4000c101530 */
[----:B0-----:R-:W-:Y:S01]  /*e880*/  @P0 IMAD.MOV.U32 R13, RZ, RZ, R9 ;  /* 0x000000ffff0d0224 */ /* 0x001fe200078e0009 */
[----:B------:R-:W-:Y:S02]  /*e890*/  ISETP.GT.AND P2, PT, R3, 0x20, PT ;  /* 0x000000200300780c */ /* 0x000fe40003f44270 */
[----:B------:R-:W-:Y:S01]  /*e8a0*/  ISETP.GT.AND P6, PT, R0, 0x88, P6 ;  /* 0x000000880000780c */ /* 0x000fe200037c4270 */
[----:B-1----:R-:W-:Y:S02]  /*e8b0*/  @P0 IMAD.MOV.U32 R12, RZ, RZ, R8 ;  /* 0x000000ffff0c0224 */ /* 0x002fe400078e0008 */
[-C--:B------:R-:W-:Y:S01]  /*e8c0*/  FMUL R200, R200, R2.reuse ;  /* 0x00000002c8c87220 */ /* 0x080fe20000400000 */
[-C--:B------:R-:W-:Y:S01]  /*e8d0*/  FMUL R201, R201, R2.reuse ;  /* 0x00000002c9c97220 */ /* 0x080fe20000400000 */
[----:B------:R-:W-:-:S03]  /*e8e0*/  FMUL R202, R202, R2 ;  /* 0x00000002caca7220 */ /* 0x000fc60000400000 */
[----:B------:R-:W-:Y:S01]  /*e8f0*/  F2FP.F16.F32.PACK_AB R200, RZ, R200 ;  /* 0x000000c8ffc8723e */ /* 0x000fe200000000ff */
[----:B------:R-:W-:Y:S01]  /*e900*/  FMUL R203, R203, R2 ;  /* 0x00000002cbcb7220 */ /* 0x000fe20000400000 */
[----:B------:R-:W-:Y:S02]  /*e910*/  F2FP.F16.F32.PACK_AB R201, RZ, R201 ;  /* 0x000000c9ffc9723e */ /* 0x000fe400000000ff */
[----:B------:R-:W-:Y:S02]  /*e920*/  F2FP.F16.F32.PACK_AB R202, RZ, R202 ;  /* 0x000000caffca723e */ /* 0x000fe400000000ff */
[----:B------:R-:W-:Y:S01]  /*e930*/  F2FP.F16.F32.PACK_AB R203, RZ, R203 ;  /* 0x000000cbffcb723e */ /* 0x000fe200000000ff */
[-C--:B------:R-:W-:Y:S01]  /*e940*/  FMUL R204, R204, R2.reuse ;  /* 0x00000002cccc7220 */ /* 0x080fe20000400000 */
[-C--:B------:R-:W-:Y:S01]  /*e950*/  FMUL R205, R205, R2.reuse ;  /* 0x00000002cdcd7220 */ /* 0x080fe20000400000 */
[-C--:B------:R-:W-:Y:S01]  /*e960*/  FMUL R21, R21, R2.reuse ;  /* 0x0000000215157220 */ /* 0x080fe20000400000 */
[----:B------:R-:W-:-:S04]  /*e970*/  FMUL R22, R22, R2 ;  /* 0x0000000216167220 */ /* 0x000fc80000400000 */
[----:B------:R-:W-:Y:S01]  /*e980*/  F2FP.F16.F32.PACK_AB R21, RZ, R21 ;  /* 0x00000015ff15723e */ /* 0x000fe200000000ff */
[----:B------:R-:W-:Y:S01]  /*e990*/  FMUL R23, R23, R2 ;  /* 0x0000000217177220 */ /* 0x000fe20000400000 */
[----:B------:R-:W-:-:S03]  /*e9a0*/  F2FP.F16.F32.PACK_AB R22, RZ, R22 ;  /* 0x00000016ff16723e */ /* 0x000fc600000000ff */
[----:B------:R-:W-:Y:S01]  /*e9b0*/  @P4 STG.E.U16 desc[UR48][R10.64+0x22], R21 ;  /* 0x000022150a004986 */ /* 0x000fe2000c101530 */
[----:B------:R-:W-:-:S03]  /*e9c0*/  F2FP.F16.F32.PACK_AB R23, RZ, R23 ;  /* 0x00000017ff17723e */ /* 0x000fc600000000ff */
[----:B------:R-:W-:Y:S01]  /*e9d0*/  @P0 STG.E.U16 desc[UR48][R12.64+0x30], R22 ;  /* 0x000030160c000986 */ /* 0x000fe2000c101530 */
[----:B------:R-:W-:Y:S01]  /*e9e0*/  ISETP.GT.AND P0, PT, R3, 0x21, PT ;  /* 0x000000210300780c */ /* 0x000fe20003f04270 */
[-C--:B------:R-:W-:Y:S02]  /*e9f0*/  FMUL R216, R216, R2.reuse ;  /* 0x00000002d8d87220 */ /* 0x080fe40000400000 */
[----:B------:R0:W-:Y:S01]  /*ea00*/  @P1 STG.E.U16 desc[UR48][R8.64+0x32], R23 ;  /* 0x0000321708001986 */ /* 0x0001e2000c101530 */
[C---:B------:R-:W-:Y:S01]  /*ea10*/  ISETP.GT.AND P1, PT, R0.reuse, RZ, P2 ;  /* 0x000000ff0000720c */ /* 0x040fe20001724270 */
[----:B------:R-:W-:Y:S01]  /*ea20*/  FMUL R20, R217, R2 ;  /* 0x00000002d9147220 */ /* 0x000fe20000400000 */
[C---:B------:R-:W-:Y:S02]  /*ea30*/  ISETP.GT.AND P3, PT, R0.reuse, RZ, P0 ;  /* 0x000000ff0000720c */ /* 0x040fe40000764270 */
[----:B------:R-:W-:Y:S02]  /*ea40*/  ISETP.GT.AND P2, PT, R0, 0x8, P2 ;  /* 0x000000080000780c */ /* 0x000fe40001744270 */
[----:B------:R-:W-:-:S02]  /*ea50*/  F2FP.F16.F32.PACK_AB R216, RZ, R216 ;  /* 0x000000d8ffd8723e */ /* 0x000fc400000000ff */
[----:B------:R-:W-:Y:S01]  /*ea60*/  F2FP.F16.F32.PACK_AB R20, RZ, R20 ;  /* 0x00000014ff14723e */ /* 0x000fe200000000ff */
[----:B0-----:R-:W-:Y:S02]  /*ea70*/  @P5 IMAD.MOV.U32 R8, RZ, RZ, R10 ;  /* 0x000000ffff085224 */ /* 0x001fe400078e000a */
[----:B------:R-:W-:Y:S01]  /*ea80*/  @P5 IMAD.MOV.U32 R9, RZ, RZ, R11 ;  /* 0x000000ffff095224 */ /* 0x000fe200078e000b */
[----:B------:R-:W-:-:S04]  /*ea90*/  ISETP.GT.AND P4, PT, R0, 0x8, P0 ;  /* 0x000000080000780c */ /* 0x000fc80000784270 */
[----:B------:R0:W-:Y:S04]  /*eaa0*/  @P5 STG.E.U16 desc[UR48][R8.64+0x30], R216 ;  /* 0x000030d808005986 */ /* 0x0001e8000c101530 */
[----:B------:R1:W-:Y:S04]  /*eab0*/  @P6 STG.E.U16 desc[UR48][R10.64+0x32], R20 ;  /* 0x000032140a006986 */ /* 0x0003e8000c101530 */
[----:B------:R2:W-:Y:S01]  /*eac0*/  @P1 STG.E.U16 desc[UR48][R4.64+0x40], R200 ;  /* 0x000040c804001986 */ /* 0x0005e2000c101530 */
[----:B------:R-:W-:-:S03]  /*ead0*/  ISETP.GT.AND P1, PT, R3, 0x28, PT ;  /* 0x000000280300780c */ /* 0x000fc60003f24270 */
[----:B------:R2:W-:Y:S01]  /*eae0*/  @P3 STG.E.U16 desc[UR48][R4.64+0x42], R201 ;  /* 0x000042c904003986 */ /* 0x0005e2000c101530 */
[----:B------:R-:W-:-:S03]  /*eaf0*/  ISETP.GT.AND P3, PT, R0, RZ, P1 ;  /* 0x000000ff0000720c */ /* 0x000fc60000f64270 */
[----:B------:R2:W-:Y:S01]  /*eb00*/  @P2 STG.E.U16 desc[UR48][R6.64+0x40], R202 ;  /* 0x000040ca06002986 */ /* 0x0005e2000c101530 */
[----:B------:R-:W-:-:S03]  /*eb10*/  ISETP.GT.AND P2, PT, R3, 0x29, PT ;  /* 0x000000290300780c */ /* 0x000fc60003f44270 */
[----:B------:R2:W-:Y:S01]  /*eb20*/  @P4 STG.E.U16 desc[UR48][R6.64+0x42], R203 ;  /* 0x000042cb06004986 */ /* 0x0005e2000c101530 */
[----:B------:R-:W-:Y:S02]  /*eb30*/  ISETP.GT.AND P4, PT, R0, RZ, P2 ;  /* 0x000000ff0000720c */ /* 0x000fe40001784270 */
[----:B------:R-:W-:Y:S02]  /*eb40*/  F2FP.F16.F32.PACK_AB R204, RZ, R204 ;  /* 0x000000ccffcc723e */ /* 0x000fe400000000ff */
[----:B------:R-:W-:-:S03]  /*eb50*/  F2FP.F16.F32.PACK_AB R205, RZ, R205 ;  /* 0x000000cdffcd723e */ /* 0x000fc600000000ff */
[----:B------:R2:W-:Y:S01]  /*eb60*/  @P3 STG.E.U16 desc[UR48][R4.64+0x50], R204 ;  /* 0x000050cc04003986 */ /* 0x0005e2000c101530 */
[----:B------:R-:W-:Y:S01]  /*eb70*/  ISETP.GT.AND P3, PT, R0, 0x8, P1 ;  /* 0x000000080000780c */ /* 0x000fe20000f64270 */
[----:B------:R-:W-:-:S04]  /*eb80*/  FMUL R206, R206, R2 ;  /* 0x00000002cece7220 */ /* 0x000fc80000400000 */
[----:B------:R2:W-:Y:S01]  /*eb90*/  @P4 STG.E.U16 desc[UR48][R4.64+0x52], R205 ;  /* 0x000052cd04004986 */ /* 0x0005e2000c101530 */
[----:B------:R-:W-:Y:S01]  /*eba0*/  ISETP.GT.AND P4, PT, R0, 0x8, P2 ;  /* 0x000000080000780c */ /* 0x000fe20001784270 */
[----:B------:R-:W-:Y:S01]  /*ebb0*/  FMUL R207, R207, R2 ;  /* 0x00000002cfcf7220 */ /* 0x000fe20000400000 */
[----:B------:R-:W-:-:S04]  /*ebc0*/  F2FP.F16.F32.PACK_AB R206, RZ, R206 ;  /* 0x000000ceffce723e */ /* 0x000fc800000000ff */
[----:B------:R-:W-:Y:S01]  /*ebd0*/  F2FP.F16.F32.PACK_AB R207, RZ, R207 ;  /* 0x000000cfffcf723e */ /* 0x000fe200000000ff */
[----:B------:R2:W-:Y:S01]  /*ebe0*/  @P3 STG.E.U16 desc[UR48][R6.64+0x50], R206 ;  /* 0x000050ce06003986 */ /* 0x0005e2000c101530 */
[----:B------:R-:W-:Y:S01]  /*ebf0*/  ISETP.GT.AND P3, PT, R3, 0x30, PT ;  /* 0x000000300300780c */ /* 0x000fe20003f64270 */
[----:B------:R-:W-:-:S04]  /*ec00*/  FMUL R208, R208, R2 ;  /* 0x00000002d0d07220 */ /* 0x000fc80000400000 */
[----:B------:R2:W-:Y:S01]  /*ec10*/  @P4 STG.E.U16 desc[UR48][R6.64+0x52], R207 ;  /* 0x000052cf06004986 */ /* 0x0005e2000c101530 */
[----:B------:R-:W-:Y:S01]  /*ec20*/  ISETP.GT.AND P4, PT, R0, RZ, P3 ;  /* 0x000000ff0000720c */ /* 0x000fe20001f84270 */
[----:B0-----:R-:W-:Y:S01]  /*ec30*/  IMAD.WIDE.U32 R8, R18, 0xf0, R6 ;  /* 0x000000f012087825 */ /* 0x001fe200078e0006 */
[----:B------:R-:W-:-:S03]  /*ec40*/  F2FP.F16.F32.PACK_AB R208, RZ, R208 ;  /* 0x000000d0ffd0723e */ /* 0x000fc600000000ff */
[----:B------:R-:W-:-:S08]  /*ec50*/  IMAD.IADD R9, R19, 0x1, R9 ;  /* 0x0000000113097824 */ /* 0x000fd000078e0209 */
[----:B------:R2:W-:Y:S01]  /*ec60*/  @P4 STG.E.U16 desc[UR48][R4.64+0x60], R208 ;  /* 0x000060d004004986 */ /* 0x0005e2000c101530 */
[----:B------:R-:W-:-:S05]  /*ec70*/  IADD3 R14, P4, R14, R8, RZ ;  /* 0x000000080e0e7210 */ /* 0x000fca0007f9e0ff */
[----:B------:R-:W-:Y:S01]  /*ec80*/  IMAD.X R15, R15, 0x1, R9, P4 ;  /* 0x000000010f0f7824 */ /* 0x000fe200020e0609 */
[----:B------:R-:W-:Y:S01]  /*ec90*/  ISETP.GT.AND P4, PT, R3, 0x31, PT ;  /* 0x000000310300780c */ /* 0x000fe20003f84270 */
[----:B------:R-:W-:-:S03]  /*eca0*/  FMUL R209, R209, R2 ;  /* 0x00000002d1d17220 */ /* 0x000fc60000400000 */
[----:B------:R-:W-:Y:S02]  /*ecb0*/  ISETP.GT.AND P5, PT, R0, RZ, P4 ;  /* 0x000000ff0000720c */ /* 0x000fe400027a4270 */
[----:B------:R-:W-:Y:S01]  /*ecc0*/  F2FP.F16.F32.PACK_AB R209, RZ, R209 ;  /* 0x000000d1ffd1723e */ /* 0x000fe200000000ff */
[----:B------:R-:W-:-:S10]  /*ecd0*/  FMUL R210, R210, R2 ;  /* 0x00000002d2d27220 */ /* 0x000fd40000400000 */
[----:B------:R2:W-:Y:S01]  /*ece0*/  @P5 STG.E.U16 desc[UR48][R4.64+0x62], R209 ;  /* 0x000062d104005986 */ /* 0x0005e2000c101530 */
[----:B------:R-:W-:Y:S02]  /*ecf0*/  ISETP.GT.AND P5, PT, R0, 0x8, P3 ;  /* 0x000000080000780c */ /* 0x000fe40001fa4270 */
[----:B------:R-:W-:Y:S01]  /*ed00*/  F2FP.F16.F32.PACK_AB R210, RZ, R210 ;  /* 0x000000d2ffd2723e */ /* 0x000fe200000000ff */
[----:B------:R-:W-:-:S10]  /*ed10*/  FMUL R211, R211, R2 ;  /* 0x00000002d3d37220 */ /* 0x000fd40000400000 */
[----:B------:R2:W-:Y:S01]  /*ed20*/  @P5 STG.E.U16 desc[UR48][R6.64+0x60], R210 ;  /* 0x000060d206005986 */ /* 0x0005e2000c101530 */
[----:B------:R-:W-:Y:S02]  /*ed30*/  ISETP.GT.AND P5, PT, R0, 0x8, P4 ;  /* 0x000000080000780c */ /* 0x000fe400027a4270 */
[----:B------:R-:W-:Y:S01]  /*ed40*/  F2FP.F16.F32.PACK_AB R211, RZ, R211 ;  /* 0x000000d3ffd3723e */ /* 0x000fe200000000ff */
[----:B------:R-:W-:-:S10]  /*ed50*/  FMUL R212, R212, R2 ;  /* 0x00000002d4d47220 */ /* 0x000fd40000400000 */
[----:B------:R2:W-:Y:S01]  /*ed60*/  @P5 STG.E.U16 desc[UR48][R6.64+0x62], R211 ;  /* 0x000062d306005986 */ /* 0x0005e2000c101530 */
[----:B------:R-:W-:-:S04]  /*ed70*/  ISETP.GT.AND P5, PT, R3, 0x38, PT ;  /* 0x000000380300780c */ /* 0x000fc80003fa4270 */
[----:B------:R-:W-:Y:S02]  /*ed80*/  ISETP.GT.AND P6, PT, R0, RZ, P5 ;  /* 0x000000ff0000720c */ /* 0x000fe40002fc4270 */
[----:B------:R-:W-:Y:S02]  /*ed90*/  F2FP.F16.F32.PACK_AB R212, RZ, R212 ;  /* 0x000000d4ffd4723e */ /* 0x000fe400000000ff */
[----:B-1----:R-:W-:Y:S01]  /*eda0*/  P2R R10, PR, RZ, 0x2 ;  /* 0x00000002ff0a7803 */ /* 0x002fe20000000000 */
[----:B------:R-:W-:-:S08]  /*edb0*/  FMUL R213, R213, R2 ;  /* 0x00000002d5d57220 */ /* 0x000fd00000400000 */
[----:B------:R2:W-:Y:S01]  /*edc0*/  @P6 STG.E.U16 desc[UR48][R4.64+0x70], R212 ;  /* 0x000070d404006986 */ /* 0x0005e2000c101530 */
[----:B------:R-:W-:-:S04]  /*edd0*/  ISETP.GT.AND P6, PT, R3, 0x39, PT ;  /* 0x000000390300780c */ /* 0x000fc80003fc4270 */
        /* <DEDUP_REMOVED lines=9> */
[----:B------:R-:W-:Y:S02]  /*ee70*/  F2FP.F16.F32.PACK_AB R215, RZ, R215 ;  /* 0x000000d7ffd7723e */ /* 0x000fe400000000ff */
[----:B------:R-:W-:Y:S01]  /*ee80*/  P2R R11, PR, RZ, 0x4 ;  /* 0x00000004ff0b7803 */ /* 0x000fe20000000000 */
[----:B------:R-:W-:-:S08]  /*ee90*/  FMUL R184, R184, R2 ;  /* 0x00000002b8b87220 */ /* 0x000fd00000400000 */
[----:B------:R2:W-:Y:S01]  /*eea0*/  @P1 STG.E.U16 desc[UR48][R6.64+0x72], R215 ;  /* 0x000072d706001986 */ /* 0x0005e2000c101530 */
[----:B------:R-:W-:-:S04]  /*eeb0*/  ISETP.GT.AND P1, PT, R3, 0x20, PT ;  /* 0x000000200300780c */ /* 0x000fc80003f24270 */
[C---:B------:R-:W-:Y:S02]  /*eec0*/  ISETP.GT.AND P2, PT, R0.reuse, 0x80, P1 ;  /* 0x000000800000780c */ /* 0x040fe40000f44270 */
[----:B------:R-:W-:Y:S02]  /*eed0*/  F2FP.F16.F32.PACK_AB R184, RZ, R184 ;  /* 0x000000b8ffb8723e */ /* 0x000fe400000000ff */
[----:B------:R-:W-:Y:S01]  /*eee0*/  ISETP.GT.AND P1, PT, R0, 0x88, P1 ;  /* 0x000000880000780c */ /* 0x000fe20000f24270 */
[-C--:B------:R-:W-:Y:S01]  /*eef0*/  FMUL R185, R185, R2.reuse ;  /* 0x00000002b9b97220 */ /* 0x080fe20000400000 */
[----:B------:R-:W-:-:S07]  /*ef00*/  FMUL R186, R186, R2 ;  /* 0x00000002baba7220 */ /* 0x000fce0000400000 */
[----:B------:R2:W-:Y:S01]  /*ef10*/  @P2 STG.E.U16 desc[UR48][R8.64+0x40], R184 ;  /* 0x000040b808002986 */ /* 0x0005e2000c101530 */
[C---:B------:R-:W-:Y:S02]  /*ef20*/  ISETP.GT.AND P2, PT, R0.reuse, 0x80, P0 ;  /* 0x000000800000780c */ /* 0x040fe40000744270 */
[----:B------:R-:W-:Y:S01]  /*ef30*/  ISETP.GT.AND P0, PT, R0, 0x88, P0 ;  /* 0x000000880000780c */ /* 0x000fe20000704270 */
[----:B------:R-:W-:Y:S01]  /*ef40*/  FMUL R187, R187, R2 ;  /* 0x00000002bbbb7220 */ /* 0x000fe20000400000 */
[----:B------:R-:W-:Y:S02]  /*ef50*/  F2FP.F16.F32.PACK_AB R185, RZ, R185 ;  /* 0x000000b9ffb9723e */ /* 0x000fe400000000ff */
[----:B------:R-:W-:Y:S02]  /*ef60*/  F2FP.F16.F32.PACK_AB R186, RZ, R186 ;  /* 0x000000baffba723e */ /* 0x000fe400000000ff */
[----:B------:R-:W-:-:S05]  /*ef70*/  F2FP.F16.F32.PACK_AB R187, RZ, R187 ;  /* 0x000000bbffbb723e */ /* 0x000fca00000000ff */
[----:B------:R2:W-:Y:S04]  /*ef80*/  @P2 STG.E.U16 desc[UR48][R8.64+0x42], R185 ;  /* 0x000042b908002986 */ /* 0x0005e8000c101530 */
[----:B------:R2:W-:Y:S01]  /*ef90*/  @P1 STG.E.U16 desc[UR48][R14.64+0x40], R186 ;  /* 0x000040ba0e001986 */ /* 0x0005e2000c101530 */
[----:B------:R-:W-:-:S03]  /*efa0*/  ISETP.NE.AND P1, PT, R10, RZ, PT ;  /* 0x000000ff0a00720c */ /* 0x000fc60003f25270 */
[----:B------:R2:W-:Y:S01]  /*efb0*/  @P0 STG.E.U16 desc[UR48][R14.64+0x42], R187 ;  /* 0x000042bb0e000986 */ /* 0x0005e2000c101530 */
[----:B------:R-:W-:Y:S01]  /*efc0*/  ISETP.GT.AND P0, PT, R0, 0x80, P1 ;  /* 0x000000800000780c */ /* 0x000fe20000f04270 */
[----:B------:R-:W-:Y:S01]  /*efd0*/  FMUL R188, R188, R2 ;  /* 0x00000002bcbc7220 */ /* 0x000fe20000400000 */
[----:B------:R-:W-:-:S04]  /*efe0*/  ISETP.NE.AND P2, PT, R11, RZ, PT ;  /* 0x000000ff0b00720c */ /* 0x000fc80003f45270 */
[----:B------:R-:W-:Y:S02]  /*eff0*/  F2FP.F16.F32.PACK_AB R188, RZ, R188 ;  /* 0x000000bcffbc723e */ /* 0x000fe400000000ff */
[----:B------:R-:W-:Y:S01]  /*f000*/  ISETP.GT.AND P1, PT, R0, 0x88, P1 ;  /* 0x000000880000780c */ /* 0x000fe20000f24270 */
[----:B------:R-:W-:-:S04]  /*f010*/  FMUL R189, R189, R2 ;  /* 0x00000002bdbd7220 */ /* 0x000fc80000400000 */
[----:B------:R2:W-:Y:S01]  /*f020*/  @P0 STG.E.U16 desc[UR48][R8.64+0x50], R188 ;  /* 0x000050bc08000986 */ /* 0x0005e2000c101530 */
[----:B------:R-:W-:Y:S01]  /*f030*/  ISETP.GT.AND P0, PT, R0, 0x80, P2 ;  /* 0x000000800000780c */ /* 0x000fe20001704270 */
[----:B------:R-:W-:Y:S01]  /*f040*/  FMUL R190, R190, R2 ;  /* 0x00000002bebe7220 */ /* 0x000fe20000400000 */
[----:B------:R-:W-:-:S04]  /*f050*/  F2FP.F16.F32.PACK_AB R189, RZ, R189 ;  /* 0x000000bdffbd723e */ /* 0x000fc800000000ff */
[----:B------:R-:W-:Y:S02]  /*f060*/  F2FP.F16.F32.PACK_AB R190, RZ, R190 ;  /* 0x000000beffbe723e */ /* 0x000fe400000000ff */
[----:B------:R-:W-:Y:S01]  /*f070*/  ISETP.GT.AND P2, PT, R0, 0x88, P2 ;  /* 0x000000880000780c */ /* 0x000fe20001744270 */
[----:B------:R-:W-:-:S04]  /*f080*/  FMUL R191, R191, R2 ;  /* 0x00000002bfbf7220 */ /* 0x000fc80000400000 */
[----:B------:R2:W-:Y:S01]  /*f090*/  @P0 STG.E.U16 desc[UR48][R8.64+0x52], R189 ;  /* 0x000052bd08000986 */ /* 0x0005e2000c101530 */
[----:B------:R-:W-:-:S03]  /*f0a0*/  ISETP.GT.AND P0, PT, R0, 0x80, P4 ;  /* 0x000000800000780c */ /* 0x000fc60002704270 */
[----:B------:R2:W-:Y:S01]  /*f0b0*/  @P1 STG.E.U16 desc[UR48][R14.64+0x50], R190 ;  /* 0x000050be0e001986 */ /* 0x0005e2000c101530 */
[----:B------:R-:W-:Y:S01]  /*f0c0*/  ISETP.GT.AND P1, PT, R0, 0x80, P3 ;  /* 0x000000800000780c */ /* 0x000fe20001f24270 */
[-C--:B------:R-:W-:Y:S01]  /*f0d0*/  FMUL R193, R193, R2.reuse ;  /* 0x00000002c1c17220 */ /* 0x080fe20000400000 */
[----:B------:R-:W-:Y:S01]  /*f0e0*/  FMUL R192, R192, R2 ;  /* 0x00000002c0c07220 */ /* 0x000fe20000400000 */
[----:B------:R-:W-:-:S03]  /*f0f0*/  F2FP.F16.F32.PACK_AB R191, RZ, R191 ;  /* 0x000000bfffbf723e */ /* 0x000fc600000000ff */
[----:B------:R-:W-:Y:S02]  /*f100*/  F2FP.F16.F32.PACK_AB R193, RZ, R193 ;  /* 0x000000c1ffc1723e */ /* 0x000fe400000000ff */
[----:B------:R-:W-:Y:S01]  /*f110*/  F2FP.F16.F32.PACK_AB R192, RZ, R192 ;  /* 0x000000c0ffc0723e */ /* 0x000fe200000000ff */
[----:B------:R2:W-:Y:S01]  /*f120*/  @P2 STG.E.U16 desc[UR48][R14.64+0x52], R191 ;  /* 0x000052bf0e002986 */ /* 0x0005e2000c101530 */
[C---:B------:R-:W-:Y:S02]  /*f130*/  ISETP.GT.AND P3, PT, R0.reuse, 0x88, P3 ;  /* 0x000000880000780c */ /* 0x040fe40001f64270 */
[C---:B------:R-:W-:Y:S01]  /*f140*/  ISETP.GT.AND P4, PT, R0.reuse, 0x88, P4 ;  /* 0x000000880000780c */ /* 0x040fe20002784270 */
[----:B------:R2:W-:Y:S01]  /*f150*/  @P0 STG.E.U16 desc[UR48][R8.64+0x62], R193 ;  /* 0x000062c108000986 */ /* 0x0005e2000c101530 */
[----:B------:R-:W-:Y:S01]  /*f160*/  ISETP.GT.AND P0, PT, R0, 0x80, P6 ;  /* 0x000000800000780c */ /* 0x000fe20003704270 */
[-C--:B------:R-:W-:Y:S02]  /*f170*/  FMUL R194, R194, R2.reuse ;  /* 0x00000002c2c27220 */ /* 0x080fe40000400000 */
[----:B------:R2:W-:Y:S01]  /*f180*/  @P1 STG.E.U16 desc[UR48][R8.64+0x60], R192 ;  /* 0x000060c008001986 */ /* 0x0005e2000c101530 */
[----:B------:R-:W-:Y:S01]  /*f190*/  ISETP.GT.AND P1, PT, R0, 0x80, P5 ;  /* 0x000000800000780c */ /* 0x000fe20002f24270 */
[-C--:B------:R-:W-:Y:S01]  /*f1a0*/  FMUL R195, R195, R2.reuse ;  /* 0x00000002c3c37220 */ /* 0x080fe20000400000 */
[-C--:B------:R-:W-:Y:S01]  /*f1b0*/  FMUL R197, R197, R2.reuse ;  /* 0x00000002c5c57220 */ /* 0x080fe20000400000 */
[----:B------:R-:W-:Y:S01]  /*f1c0*/  FMUL R196, R196, R2 ;  /* 0x00000002c4c47220 */ /* 0x000fe20000400000 */
[----:B------:R-:W-:-:S02]  /*f1d0*/  F2FP.F16.F32.PACK_AB R194, RZ, R194 ;  /* 0x000000c2ffc2723e */ /* 0x000fc400000000ff */
[----:B------:R-:W-:Y:S02]  /*f1e0*/  F2FP.F16.F32.PACK_AB R195, RZ, R195 ;  /* 0x000000c3ffc3723e */ /* 0x000fe400000000ff */
[----:B------:R-:W-:Y:S02]  /*f1f0*/  F2FP.F16.F32.PACK_AB R197, RZ, R197 ;  /* 0x000000c5ffc5723e */ /* 0x000fe400000000ff */
[----:B------:R-:W-:Y:S01]  /*f200*/  F2FP.F16.F32.PACK_AB R196, RZ, R196 ;  /* 0x000000c4ffc4723e */ /* 0x000fe200000000ff */
[----:B------:R2:W-:Y:S01]  /*f210*/  @P3 STG.E.U16 desc[UR48][R14.64+0x60], R194 ;  /* 0x000060c20e003986 */ /* 0x0005e2000c101530 */
[----:B------:R-:W-:-:S03]  /*f220*/  ISETP.GT.AND P2, PT, R3, 0x40, PT ;  /* 0x000000400300780c */ /* 0x000fc60003f44270 */
[----:B------:R2:W-:Y:S01]  /*f230*/  @P4 STG.E.U16 desc[UR48][R14.64+0x62], R195 ;  /* 0x000062c30e004986 */ /* 0x0005e2000c101530 */
[C---:B------:R-:W-:Y:S02]  /*f240*/  ISETP.GT.AND P5, PT, R0.reuse, 0x88, P5 ;  /* 0x000000880000780c */ /* 0x040fe40002fa4270 */
[----:B------:R-:W-:Y:S01]  /*f250*/  ISETP.GT.AND P6, PT, R0, 0x88, P6 ;  /* 0x000000880000780c */ /* 0x000fe200037c4270 */
[----:B------:R2:W-:Y:S01]  /*f260*/  @P0 STG.E.U16 desc[UR48][R8.64+0x72], R197 ;  /* 0x000072c508000986 */ /* 0x0005e2000c101530 */
[----:B------:R-:W-:-:S03]  /*f270*/  ISETP.GT.AND P0, PT, R3, 0x41, PT ;  /* 0x000000410300780c */ /* 0x000fc60003f04270 */
[----:B------:R2:W-:Y:S01]  /*f280*/  @P1 STG.E.U16 desc[UR48][R8.64+0x70], R196 ;  /* 0x000070c408001986 */ /* 0x0005e2000c101530 */
[----:B------:R-:W-:Y:S01]  /*f290*/  ISETP.GT.AND P1, PT, R0, RZ, P2 ;  /* 0x000000ff0000720c */ /* 0x000fe20001724270 */
[-C--:B------:R-:W-:Y:S01]  /*f2a0*/  FMUL R198, R198, R2.reuse ;  /* 0x00000002c6c67220 */ /* 0x080fe20000400000 */
[-C--:B------:R-:W-:Y:S01]  /*f2b0*/  FMUL R199, R199, R2.reuse ;  /* 0x00000002c7c77220 */ /* 0x080fe20000400000 */
[-C--:B------:R-:W-:Y:S01]  /*f2c0*/  FMUL R168, R168, R2.reuse ;  /* 0x00000002a8a87220 */ /* 0x080fe20000400000 */
[C---:B------:R-:W-:Y:S02]  /*f2d0*/  ISETP.GT.AND P3, PT, R0.reuse, RZ, P0 ;  /* 0x000000ff0000720c */ /* 0x040fe40000764270 */
[----:B------:R-:W-:Y:S01]  /*f2e0*/  ISETP.GT.AND P2, PT, R0, 0x8, P2 ;  /* 0x000000080000780c */ /* 0x000fe20001744270 */
[----:B------:R-:W-:Y:S01]  /*f2f0*/  FMUL R169, R169, R2 ;  /* 0x00000002a9a97220 */ /* 0x000fe20000400000 */
[----:B------:R-:W-:Y:S01]  /*f300*/  F2FP.F16.F32.PACK_AB R198, RZ, R198 ;  /* 0x000000c6ffc6723e */ /* 0x000fe200000000ff */
[----:B------:R-:W-:Y:S01]  /*f310*/  FMUL R170, R170, R2 ;  /* 0x00000002aaaa7220 */ /* 0x000fe20000400000 */
[----:B------:R-:W-:-:S02]  /*f320*/  F2FP.F16.F32.PACK_AB R199, RZ, R199 ;  /* 0x000000c7ffc7723e */ /* 0x000fc400000000ff */
[----:B------:R-:W-:Y:S02]  /*f330*/  F2FP.F16.F32.PACK_AB R168, RZ, R168 ;  /* 0x000000a8ffa8723e */ /* 0x000fe400000000ff */
[----:B------:R-:W-:Y:S01]  /*f340*/  ISETP.GT.AND P4, PT, R0, 0x8, P0 ;  /* 0x000000080000780c */ /* 0x000fe20000784270 */
[----:B------:R-:W-:Y:S01]  /*f350*/  FMUL R171, R171, R2 ;  /* 0x00000002abab7220 */ /* 0x000fe20000400000 */
[----:B------:R-:W-:Y:S01]  /*f360*/  F2FP.F16.F32.PACK_AB R169, RZ, R169 ;  /* 0x000000a9ffa9723e */ /* 0x000fe200000000ff */
[----:B------:R2:W-:Y:S01]  /*f370*/  @P5 STG.E.U16 desc[UR48][R14.64+0x70], R198 ;  /* 0x000070c60e005986 */ /* 0x0005e2000c101530 */
[----:B------:R-:W-:-:S03]  /*f380*/  F2FP.F16.F32.PACK_AB R170, RZ, R170 ;  /* 0x000000aaffaa723e */ /* 0x000fc600000000ff */
[----:B------:R2:W-:Y:S01]  /*f390*/  @P6 STG.E.U16 desc[UR48][R14.64+0x72], R199 ;  /* 0x000072c70e006986 */ /* 0x0005e2000c101530 */
[----:B------:R-:W-:-:S03]  /*f3a0*/  F2FP.F16.F32.PACK_AB R171, RZ, R171 ;  /* 0x000000abffab723e */ /* 0x000fc600000000ff */
[----:B------:R2:W-:Y:S01]  /*f3b0*/  @P1 STG.E.U16 desc[UR48][R4.64+0x80], R168 ;  /* 0x000080a804001986 */ /* 0x0005e2000c101530 */
[----:B------:R-:W-:-:S03]  /*f3c0*/  ISETP.GT.AND P1, PT, R3, 0x48, PT ;  /* 0x000000480300780c */ /* 0x000fc60003f24270 */
[----:B------:R2:W-:Y:S01]  /*f3d0*/  @P3 STG.E.U16 desc[UR48][R4.64+0x82], R169 ;  /* 0x000082a904003986 */ /* 0x0005e2000c101530 */
[----:B------:R-:W-:-:S03]  /*f3e0*/  ISETP.GT.AND P3, PT, R0, RZ, P1 ;  /* 0x000000ff0000720c */ /* 0x000fc60000f64270 */
[----:B------:R2:W-:Y:S01]  /*f3f0*/  @P2 STG.E.U16 desc[UR48][R6.64+0x80], R170 ;  /* 0x000080aa06002986 */ /* 0x0005e2000c101530 */
[----:B------:R-:W-:Y:S01]  /*f400*/  ISETP.GT.AND P2, PT, R3, 0x49, PT ;  /* 0x000000490300780c */ /* 0x000fe20003f44270 */
[-C--:B------:R-:W-:Y:S02]  /*f410*/  FMUL R172, R172, R2.reuse ;  /* 0x00000002acac7220 */ /* 0x080fe40000400000 */
[----:B------:R2:W-:Y:S01]  /*f420*/  @P4 STG.E.U16 desc[UR48][R6.64+0x82], R171 ;  /* 0x000082ab06004986 */ /* 0x0005e2000c101530 */
[----:B------:R-:W-:Y:S01]  /*f430*/  ISETP.GT.AND P4, PT, R0, RZ, P2 ;  /* 0x000000ff0000720c */ /* 0x000fe20001784270 */
[----:B------:R-:W-:Y:S01]  /*f440*/  FMUL R173, R173, R2 ;  /* 0x00000002adad7220 */ /* 0x000fe20000400000 */
[----:B------:R-:W-:-:S04]  /*f450*/  F2FP.F16.F32.PACK_AB R172, RZ, R172 ;  /* 0x000000acffac723e */ /* 0x000fc800000000ff */
[----:B------:R-:W-:Y:S01]  /*f460*/  F2FP.F16.F32.PACK_AB R173, RZ, R173 ;  /* 0x000000adffad723e */ /* 0x000fe200000000ff */
        /* <DEDUP_REMOVED lines=12> */
[----:B------:R-:W-:Y:S02]  /*f530*/  ISETP.GT.AND P4, PT, R0, RZ, P3 ;  /* 0x000000ff0000720c */ /* 0x000fe40001f84270 */
[----:B------:R-:W-:Y:S01]  /*f540*/  F2FP.F16.F32.PACK_AB R176, RZ, R176 ;  /* 0x000000b0ffb0723e */ /* 0x000fe200000000ff */
[----:B------:R-:W-:-:S10]  /*f550*/  FMUL R177, R177, R2 ;  /* 0x00000002b1b17220 */ /* 0x000fd40000400000 */
        /* <DEDUP_REMOVED lines=17> */
[----:B------:R-:W-:Y:S01]  /*f670*/  P2R R11, PR, RZ, 0x2 ;  /* 0x00000002ff0b7803 */ /* 0x000fe20000000000 */
        /* <DEDUP_REMOVED lines=623> */
[----:B------:R-:W-:-:S03]  /*11d70*/  ISETP.GT.AND P1, PT, R0, 0x80, P5 ;  /* 0x000000800000780c */ /* 0x000fc60002f24270 */
[----:B------:R2:W-:Y:S01]  /*11d80*/  @P0 STG.E.U16 desc[UR48][R8.64+0x1a2], R33 ;  /* 0x0001a22108000986 */ /* 0x0005e2000c101530 */
[----:B------:R-:W-:Y:S01]  /*11d90*/  ISETP.GT.AND P0, PT, R0, 0x80, P6 ;  /* 0x000000800000780c */ /* 0x000fe20003704270 */
[-C--:B------:R-:W-:Y:S01]  /*11da0*/  FMUL R34, R34, R2.reuse ;  /* 0x0000000222227220 */ /* 0x080fe20000400000 */
[C---:B------:R-:W-:Y:S01]  /*11db0*/  ISETP.GT.AND P5, PT, R0.reuse, 0x88, P5 ;  /* 0x000000880000780c */ /* 0x040fe20002fa4270 */
[-C--:B------:R-:W-:Y:S01]  /*11dc0*/  FMUL R35, R35, R2.reuse ;  /* 0x0000000223237220 */ /* 0x080fe20000400000 */
[----:B------:R-:W-:Y:S01]  /*11dd0*/  ISETP.GT.AND P6, PT, R0, 0x88, P6 ;  /* 0x000000880000780c */ /* 0x000fe200037c4270 */
[-C--:B------:R-:W-:Y:S01]  /*11de0*/  FMUL R36, R36, R2.reuse ;  /* 0x0000000224247220 */ /* 0x080fe20000400000 */
[-C--:B------:R-:W-:Y:S01]  /*11df0*/  FMUL R37, R37, R2.reuse ;  /* 0x0000000225257220 */ /* 0x080fe20000400000 */
[-C--:B------:R-:W-:Y:S01]  /*11e00*/  FMUL R38, R38, R2.reuse ;  /* 0x0000000226267220 */ /* 0x080fe20000400000 */
[----:B------:R-:W-:Y:S01]  /*11e10*/  FMUL R39, R39, R2 ;  /* 0x0000000227277220 */ /* 0x000fe20000400000 */
[----:B------:R-:W-:-:S02]  /*11e20*/  F2FP.F16.F32.PACK_AB R34, RZ, R34 ;  /* 0x00000022ff22723e */ /* 0x000fc400000000ff */
[----:B------:R-:W-:Y:S02]  /*11e30*/  F2FP.F16.F32.PACK_AB R35, RZ, R35 ;  /* 0x00000023ff23723e */ /* 0x000fe400000000ff */
[----:B------:R-:W-:Y:S02]  /*11e40*/  F2FP.F16.F32.PACK_AB R36, RZ, R36 ;  /* 0x00000024ff24723e */ /* 0x000fe400000000ff */
[----:B------:R-:W-:Y:S02]  /*11e50*/  F2FP.F16.F32.PACK_AB R37, RZ, R37 ;  /* 0x00000025ff25723e */ /* 0x000fe400000000ff */
[----:B------:R-:W-:Y:S02]  /*11e60*/  F2FP.F16.F32.PACK_AB R38, RZ, R38 ;  /* 0x00000026ff26723e */ /* 0x000fe400000000ff */
[----:B------:R-:W-:Y:S01]  /*11e70*/  F2FP.F16.F32.PACK_AB R39, RZ, R39 ;  /* 0x00000027ff27723e */ /* 0x000fe200000000ff */
[----:B------:R2:W-:Y:S04]  /*11e80*/  @P3 STG.E.U16 desc[UR48][R14.64+0x1a0], R34 ;  /* 0x0001a0220e003986 */ /* 0x0005e8000c101530 */
[----:B------:R2:W-:Y:S04]  /*11e90*/  @P4 STG.E.U16 desc[UR48][R14.64+0x1a2], R35 ;  /* 0x0001a2230e004986 */ /* 0x0005e8000c101530 */
[----:B------:R2:W-:Y:S04]  /*11ea0*/  @P1 STG.E.U16 desc[UR48][R8.64+0x1b0], R36 ;  /* 0x0001b02408001986 */ /* 0x0005e8000c101530 */
[----:B------:R2:W-:Y:S04]  /*11eb0*/  @P0 STG.E.U16 desc[UR48][R8.64+0x1b2], R37 ;  /* 0x0001b22508000986 */ /* 0x0005e8000c101530 */
[----:B------:R2:W-:Y:S04]  /*11ec0*/  @P5 STG.E.U16 desc[UR48][R14.64+0x1b0], R38 ;  /* 0x0001b0260e005986 */ /* 0x0005e8000c101530 */
[----:B------:R2:W-:Y:S02]  /*11ed0*/  @P6 STG.E.U16 desc[UR48][R14.64+0x1b2], R39 ;  /* 0x0001b2270e006986 */ /* 0x0005e4000c101530 */
.L_x_477:
[----:B------:R-:W-:Y:S05]  /*11ee0*/  BSYNC B0 ;  /* 0x0000000000007941 */ /* 0x000fea0003800000 */
.L_x_33:
[----:B0-2---:R-:W2:Y:S04]  /*11ef0*/  LDL.LU R5, [R1+0x90] ;  /* 0x0000900001057983 */ /* 0x005ea80000300800 */
[----:B------:R-:W2:Y:S01]  /*11f00*/  LDL.LU R4, [R1+0x94] ;  /* 0x0000940001047983 */ /* 0x000ea20000300800 */
[----:B------:R-:W-:Y:S01]  /*11f10*/  ULDC UR4, c[0x0][0xc] ;  /* 0x0000030000047ab9 */ /* 0x000fe20000000800 */
[----:B------:R-:W-:Y:S01]  /*11f20*/  ULDC UR5, c[0x0][0x10] ;  /* 0x0000040000057ab9 */ /* 0x000fe20000000800 */
[----:B------:R-:W2:Y:S01]  /*11f30*/  LDC R3, c[0x0][0x14] ;  /* 0x00000500ff037b82 */ /* 0x000ea20000000800 */
[----:B------:R-:W-:Y:S01]  /*11f40*/  UIMAD.WIDE.U32 UR4, UR4, UR5, URZ ;  /* 0x00000005040472a5 */ /* 0x000fe2000f8e003f */
[----:B------:R0:W5:Y:S01]  /*11f50*/  LDL R29, [R1+0x98] ;  /* 0x00009800011d7983 */ /* 0x0001620000100800 */
[----:B------:R-:W-:Y:S01]  /*11f60*/  PRMT R0, RZ, 0x7610, R0 ;  /* 0x00007610ff007816 */ /* 0x000fe20000000000 */
[----:B------:R-:W-:-:S03]  /*11f70*/  IMAD.MOV.U32 R22, RZ, RZ, -0x1 ;  /* 0xffffffffff167424 */ /* 0x000fc600078e00ff */
[----:B--2---:R-:W-:-:S04]  /*11f80*/  IMAD.WIDE.U32 R4, R3, UR4, R4 ;  /* 0x0000000403047c25 */ /* 0x004fc8000f8e0004 */
[----:B------:R-:W-:Y:S01]  /*11f90*/  IMAD R3, R3, UR5, RZ ;  /* 0x0000000503037c24 */ /* 0x000fe2000f8e02ff */
[----:B------:R-:W-:Y:S01]  /*11fa0*/  ULDC.64 UR4, c[0x0][0x650] ;  /* 0x0001940000047ab9 */ /* 0x000fe20000000a00 */
[----:B------:R-:W-:Y:S01]  /*11fb0*/  IMAD.MOV.U32 R23, RZ, RZ, R4 ;  /* 0x000000ffff177224 */ /* 0x000fe200078e0004 */
[----:B------:R-:W-:Y:S01]  /*11fc0*/  ISETP.GE.U32.AND P0, PT, R4, UR4, PT ;  /* 0x0000000404007c0c */ /* 0x000fe2000bf06070 */
[----:B------:R-:W-:Y:S02]  /*11fd0*/  IMAD.IADD R25, R5, 0x1, R3 ;  /* 0x0000000105197824 */ /* 0x000fe400078e0203 */
[----:B------:R-:W-:-:S03]  /*11fe0*/  IMAD.MOV.U32 R3, RZ, RZ, -0x1 ;  /* 0xffffffffff037424 */ /* 0x000fc600078e00ff */
[----:B------:R0:W-:Y:S01]  /*11ff0*/  STL [R1+0x90], R25 ;  /* 0x0000901901007387 */ /* 0x0001e20000100800 */
[----:B------:R-:W-:-:S03]  /*12000*/  ISETP.GE.U32.AND.EX P0, PT, R25, UR5, PT, P0 ;  /* 0x0000000519007c0c */ /* 0x000fc6000bf06100 */
[----:B------:R0:W-:Y:S04]  /*12010*/  STL [R1+0x94], R23 ;  /* 0x0000941701007387 */ /* 0x0001e80000100800 */
[----:B------:R0:W-:Y:S06]  /*12020*/  STL [R1+0x8c], R3 ;  /* 0x00008c0301007387 */ /* 0x0001ec0000100800 */
[----:B------:R-:W-:Y:S05]  /*12030*/  @P0 BRA `(.L_x_478) ;  /* 0x0000000400780947 */ /* 0x000fea0003800000 */
[----:B------:R-:W2:Y:S01]  /*12040*/  S2R R18, SR_CTAID.X ;  /* 0x0000000000127919 */ /* 0x000ea20000002500 */
[----:B---3--:R-:W3:Y:S01]  /*12050*/  LDC.64 R10, c[0x0][0x628] ;  /* 0x00018a00ff0a7b82 */ /* 0x008ee20000000a00 */
[----:B------:R-:W-:Y:S01]  /*12060*/  ULDC UR4, c[0x0][0x150] ;  /* 0x0000540000047ab9 */ /* 0x000fe20000000800 */
[----:B----4-:R-:W-:Y:S01]  /*12070*/  IMAD.MOV.U32 R8, RZ, RZ, R23 ;  /* 0x000000ffff087224 */ /* 0x010fe200078e0017 */
[----:B------:R-:W4:Y:S01]  /*12080*/  S2R R20, SR_CTAID.Y ;  /* 0x0000000000147919 */ /* 0x000f220000002600 */
[----:B------:R-:W-:-:S04]  /*12090*/  IMAD.MOV.U32 R9, RZ, RZ, R25 ;  /* 0x000000ffff097224 */ /* 0x000fc800078e0019 */
[----:B------:R-:W0:Y:S08]  /*120a0*/  LDC R21, c[0x0][0x144] ;  /* 0x00005100ff157b82 */ /* 0x000e300000000800 */
[----:B-1----:R-:W1:Y:S08]  /*120b0*/  LDC R12, c[0x0][0x630] ;  /* 0x00018c00ff0c7b82 */ /* 0x002e700000000800 */
[----:B------:R-:W0:Y:S01]  /*120c0*/  LDC.64 R14, c[0x0][0x620] ;  /* 0x00018800ff0e7b82 */ /* 0x000e220000000a00 */
[----:B---3--:R-:W-:-:S04]  /*120d0*/  ISETP.NE.U32.AND P0, PT, R10, RZ, PT ;  /* 0x000000ff0a00720c */ /* 0x008fc80003f05070 */
[----:B------:R-:W-:Y:S02]  /*120e0*/  ISETP.NE.AND.EX P0, PT, R11, RZ, PT, P0 ;  /* 0x000000ff0b00720c */ /* 0x000fe40003f05300 */
[----:B--2---:R-:W-:-:S05]  /*120f0*/  I2FP.F32.U32 R0, R18 ;  /* 0x0000001200007245 */ /* 0x004fca0000201000 */
[----:B------:R-:W-:-:S04]  /*12100*/  FMUL R0, R0, UR4 ;  /* 0x0000000400007c20 */ /* 0x000fc80008400000 */
[----:B------:R2:W3:Y:S02]  /*12110*/  F2I.U32.TRUNC.NTZ R19, R0 ;  /* 0x0000000000137305 */ /* 0x0004e4000020f000 */
[----:B-1--4-:R-:W-:Y:S05]  /*12120*/  @!P0 BRA `(.L_x_479) ;  /* 0x0000000000288947 */ /* 0x012fea0003800000 */
[----:B--2---:R-:W0:Y:S02]  /*12130*/  LDC R0, c[0x0][0x634] ;  /* 0x00018d00ff007b82 */ /* 0x004e240000000800 */
[----:B0-----:R-:W-:-:S05]  /*12140*/  IADD3 R3, P0, R23, R0, RZ ;  /* 0x0000000017037210 */ /* 0x001fca0007f1e0ff */
        /* <DEDUP_REMOVED lines=8> */
.L_x_479:
[-CC-:B------:R-:W-:Y:S01]  /*121d0*/  SHF.R.U64 R13, R8, R12.reuse, R9.reuse ;  /* 0x0000000c080d7219 */ /* 0x180fe20000001209 */
[----:B------:R-:W1:Y:S01]  /*121e0*/  LDC.64 R26, c[0x0][0x640] ;  /* 0x00019000ff1a7b82 */ /* 0x000e620000000a00 */
[----:B--2---:R-:W-:Y:S01]  /*121f0*/  SHF.R.U32.HI R0, RZ, R12, R9 ;  /* 0x0000000cff007219 */ /* 0x004fe20000011609 */
[----:B------:R-:W-:Y:S01]  /*12200*/  IMAD.MOV.U32 R4, RZ, RZ, R23 ;  /* 0x000000ffff047224 */ /* 0x000fe200078e0017 */
[----:B0-----:R-:W-:Y:S01]  /*12210*/  IADD3 R3, P0, RZ, -R13, RZ ;  /* 0x8000000dff037210 */ /* 0x001fe20007f1e0ff */
[----:B---3--:R-:W-:Y:S01]  /*12220*/  IMAD.MOV R19, RZ, RZ, -R19 ;  /* 0x000000ffff137224 */ /* 0x008fe200078e0a13 */
[----:B------:R-:W-:Y:S01]  /*12230*/  ULDC UR4, c[0x0][0x154] ;  /* 0x0000550000047ab9 */ /* 0x000fe20000000800 */
[----:B------:R-:W-:Y:S02]  /*12240*/  IMAD.MOV.U32 R7, RZ, RZ, 0x1 ;  /* 0x00000001ff077424 */ /* 0x000fe400078e00ff */
[----:B------:R-:W0:Y:S01]  /*12250*/  LDC R6, c[0x0][0x618] ;  /* 0x00018600ff067b82 */ /* 0x000e220000000800 */
[----:B------:R-:W-:-:S02]  /*12260*/  IMAD.X R5, RZ, RZ, ~R0, P0 ;  /* 0x000000ffff057224 */ /* 0x000fc400000e0e00 */
[----:B------:R-:W-:Y:S02]  /*12270*/  IMAD R22, R21, R19, R18 ;  /* 0x0000001315167224 */ /* 0x000fe400078e0212 */
[-C--:B------:R-:W-:Y:S02]  /*12280*/  IMAD R0, R5, R14.reuse, RZ ;  /* 0x0000000e05007224 */ /* 0x080fe400078e02ff */
[----:B------:R-:W-:Y:S01]  /*12290*/  IMAD.MOV.U32 R5, RZ, RZ, R25 ;  /* 0x000000ffff057224 */ /* 0x000fe200078e0019 */
[----:B------:R-:W2:Y:S01]  /*122a0*/  LDC R8, c[0x0][0x608] ;  /* 0x00018200ff087b82 */ /* 0x000ea20000000800 */
[----:B------:R-:W-:-:S04]  /*122b0*/  IMAD.WIDE.U32 R4, R3, R14, R4 ;  /* 0x0000000e03047225 */ /* 0x000fc800078e0004 */
[----:B------:R-:W-:-:S03]  /*122c0*/  IMAD R3, R3, R15, R0 ;  /* 0x0000000f03037224 */ /* 0x000fc600078e0200 */
[----:B------:R-:W3:Y:S01]  /*122d0*/  LDC R24, c[0x0][0x658] ;  /* 0x00019600ff187b82 */ /* 0x000ee20000000800 */
[----:B------:R-:W-:Y:S01]  /*122e0*/  I2FP.F32.U32 R0, R20 ;  /* 0x0000001400007245 */ /* 0x000fe20000201000 */
[----:B------:R-:W-:Y:S01]  /*122f0*/  IMAD.IADD R3, R5, 0x1, R3 ;  /* 0x0000000105037824 */ /* 0x000fe200078e0203 */
[----:B-1----:R-:W-:Y:S01]  /*12300*/  ISETP.NE.U32.AND P0, PT, R26, RZ, PT ;  /* 0x000000ff1a00720c */ /* 0x002fe20003f05070 */
[----:B------:R-:W-:Y:S02]  /*12310*/  IMAD.MOV.U32 R5, RZ, RZ, -0x1 ;  /* 0xffffffffff057424 */ /* 0x000fe400078e00ff */
[----:B------:R-:W-:Y:S02]  /*12320*/  FMUL R0, R0, UR4 ;  /* 0x0000000400007c20 */ /* 0x000fe40008400000 */
[----:B------:R-:W1:Y:S01]  /*12330*/  LDC R19, c[0x0][0x148] ;  /* 0x00005200ff137b82 */ /* 0x000e620000000800 */
[----:B0-----:R-:W-:Y:S01]  /*12340*/  SHF.R.U64 R12, R4, R6, R3 ;  /* 0x00000006040c7219 */ /* 0x001fe20000001203 */
[----:B------:R0:W4:Y:S01]  /*12350*/  F2I.U32.TRUNC.NTZ R14, R0 ;  /* 0x00000000000e7305 */ /* 0x000122000020f000 */
[----:B------:R-:W-:-:S02]  /*12360*/  ISETP.NE.AND.EX P0, PT, R27, RZ, PT, P0 ;  /* 0x000000ff1b00720c */ /* 0x000fc40003f05300 */
[----:B------:R-:W-:-:S03]  /*12370*/  SHF.R.U32.HI R3, RZ, R6, R3 ;  /* 0x00000006ff037219 */ /* 0x000fc60000011603 */
[----:B------:R-:W0:Y:S01]  /*12380*/  LDC R18, c[0x0][0x600] ;  /* 0x00018000ff127b82 */ /* 0x000e220000000800 */
[-CC-:B--2---:R-:W-:Y:S02]  /*12390*/  SHF.R.U64 R10, R12, R8.reuse, R3.reuse ;  /* 0x000000080c0a7219 */ /* 0x184fe40000001203 */
[----:B------:R-:W-:-:S05]  /*123a0*/  SHF.R.U32.HI R3, RZ, R8, R3 ;  /* 0x00000008ff037219 */ /* 0x000fca0000011603 */
[----:B------:R-:W2:Y:S01]  /*123b0*/  LDC R23, c[0x0][0x648] ;  /* 0x00019200ff177b82 */ /* 0x000ea20000000800 */
[-C--:B---3--:R-:W-:Y:S02]  /*123c0*/  SHF.L.U32 R4, R5, R24.reuse, RZ ;  /* 0x0000001805047219 */ /* 0x088fe400000006ff */
[-CC-:B------:R-:W-:Y:S02]  /*123d0*/  SHF.R.U64 R15, R10, R24.reuse, R3.reuse ;  /* 0x000000180a0f7219 */ /* 0x180fe40000001203 */
[----:B------:R-:W-:Y:S02]  /*123e0*/  SHF.R.U32.HI R5, RZ, R24, R3 ;  /* 0x00000018ff057219 */ /* 0x000fe40000011603 */
[----:B------:R-:W-:Y:S01]  /*123f0*/  LOP3.LUT R21, RZ, R4, RZ, 0x33, !PT ;  /* 0x00000004ff157212 */ /* 0x000fe200078e33ff */
[----:B------:R-:W3:Y:S01]  /*12400*/  LDC R25, c[0x0][0x638] ;  /* 0x00018e00ff197b82 */ /* 0x000ee20000000800 */
[----:B------:R-:W-:Y:S01]  /*12410*/  SHF.L.U32 R24, R7, R24, RZ ;  /* 0x0000001807187219 */ /* 0x000fe200000006ff */
[----:B------:R-:W-:-:S06]  /*12420*/  IMAD.MOV.U32 R4, RZ, RZ, R15 ;  /* 0x000000ffff047224 */ /* 0x000fcc00078e000f */
[----:B------:R-:W0:Y:S01]  /*12430*/  LDC R28, c[0x0][0x610] ;  /* 0x00018400ff1c7b82 */ /* 0x000e220000000800 */
[----:B----4-:R-:W-:Y:S05]  /*12440*/  @!P0 BRA `(.L_x_480) ;  /* 0x0000000000288947 */ /* 0x010fea0003800000 */
[----:B0-----:R-:W0:Y:S02]  /*12450*/  LDC R0, c[0x0][0x64c] ;  /* 0x00019300ff007b82 */ /* 0x001e240000000800 */
        /* <DEDUP_REMOVED lines=9> */
.L_x_480:
[----:B------:R-:W4:Y:S01]  /*124f0*/  LDC R3, c[0x0][0x65c] ;  /* 0x00019700ff037b82 */ /* 0x000f220000000800 */
[----:B0-2---:R-:W-:Y:S01]  /*12500*/  SHF.R.U64 R0, R4, R23, R5 ;  /* 0x0000001704007219 */ /* 0x005fe20000001205 */
[----:B------:R-:W-:Y:S01]  /*12510*/  VIADD R5, R18, 0xffffffff ;  /* 0xffffffff12057836 */ /* 0x000fe20000000000 */
[----:B------:R2:W-:Y:S01]  /*12520*/  STL [R1+0x8c], R13 ;  /* 0x00008c0d01007387 */ /* 0x0005e20000100800 */
[----:B------:R-:W-:Y:S02]  /*12530*/  IMAD.MOV R14, RZ, RZ, -R14 ;  /* 0x000000ffff0e7224 */ /* 0x000fe400078e0a0e */
[----:B------:R-:W-:Y:S01]  /*12540*/  IMAD.MOV R4, RZ, RZ, -R0 ;  /* 0x000000ffff047224 */ /* 0x000fe200078e0a00 */
[----:B------:R-:W-:Y:S01]  /*12550*/  LOP3.LUT R5, R12, R5, RZ, 0xc0, !PT ;  /* 0x000000050c057212 */ /* 0x000fe200078ec0ff */
[----:B------:R-:W-:Y:S01]  /*12560*/  IMAD.MOV.U32 R6, RZ, RZ, 0x1 ;  /* 0x00000001ff067424 */ /* 0x000fe200078e00ff */
[----:B----4-:R-:W-:Y:S02]  /*12570*/  ISETP.NE.AND P0, PT, R3, 0x1, PT ;  /* 0x000000010300780c */ /* 0x010fe40003f05270 */
[----:B------:R-:W-:-:S05]  /*12580*/  LOP3.LUT R3, R10, R21, RZ, 0xc0, !PT ;  /* 0x000000150a037212 */ /* 0x000fca00078ec0ff */
[----:B------:R-:W-:Y:S02]  /*12590*/  IMAD R3, R24, R0, R3 ;  /* 0x0000000018037224 */ /* 0x000fe400078e0203 */
[----:B---3--:R-:W-:-:S04]  /*125a0*/  IMAD R0, R4, R25, R15 ;  /* 0x0000001904007224 */ /* 0x008fc800078e020f */
[----:B-1----:R-:W-:Y:S02]  /*125b0*/  @P0 IMAD R22, R19, R14, R20 ;  /* 0x0000000e13160224 */ /* 0x002fe400078e0214 */
[----:B------:R-:W-:Y:S01]  /*125c0*/  IMAD R4, R0, R18, R5 ;  /* 0x0000001200047224 */ /* 0x000fe200078e0205 */
[----:B------:R-:W-:Y:S01]  /*125d0*/  PRMT R0, R6, 0x7610, R0 ;  /* 0x0000761006007816 */ /* 0x000fe20000000000 */
[----:B------:R-:W-:-:S05]  /*125e0*/  IMAD R3, R3, R28, R22 ;  /* 0x0000001c03037224 */ /* 0x000fca00078e0216 */
[----:B-----5:R-:W-:Y:S02]  /*125f0*/  SEL R29, R3, R4, !P0 ;  /* 0x00000004031d7207 */ /* 0x020fe40004000000 */
[----:B------:R-:W-:-:S03]  /*12600*/  SEL R22, R4, R3, !P0 ;  /* 0x0000000304167207 */ /* 0x000fc60004000000 */
[----:B------:R2:W-:Y:S04]  /*12610*/  STL [R1+0x98], R29 ;  /* 0x0000981d01007387 */ /* 0x0005e80000100800 */
.L_x_478:
[----:B------:R-:W-:Y:S01]  /*12620*/  LOP3.LUT P0, RZ, R0, 0xff, RZ, 0xc0, !PT ;  /* 0x000000ff00ff7812 */ /* 0x000fe2000780c0ff */
[----:B-----5:R-:W-:-:S12]  /*12630*/  IMAD.MOV.U32 R18, RZ, RZ, R29 ;  /* 0x000000ffff127224 */ /* 0x020fd800078e001d */
[----:B------:R-:W-:Y:S05]  /*12640*/  @P0 BRA `(.L_x_481) ;  /* 0xfffffeec00400947 */ /* 0x000fea000383ffff */
[----:B------:R-:W-:Y:S05]  /*12650*/  EXIT ;  /* 0x000000000000794d */ /* 0x000fea0003800000 */
.L_x_8:
[----:B------:R-:W2:Y:S01]  /*12660*/  LDL R20, [R1+0x94] ;  /* 0x0000940001147983 */ /* 0x000ea20000100800 */
[----:B------:R-:W-:-:S03]  /*12670*/  ULDC.64 UR4, c[0x0][0x650] ;  /* 0x0001940000047ab9 */ /* 0x000fc60000000a00 */
[----:B------:R-:W3:Y:S01]  /*12680*/  LDL R24, [R1+0x90] ;  /* 0x0000900001187983 */ /* 0x000ee20000100800 */
[----:B------:R-:W-:Y:S01]  /*12690*/  PRMT R6, RZ, 0x7610, R6 ;  /* 0x00007610ff067816 */ /* 0x000fe20000000006 */
[----:B------:R-:W-:Y:S02]  /*126a0*/  IMAD.MOV.U32 R12, RZ, RZ, -0x1 ;  /* 0xffffffffff0c7424 */ /* 0x000fe400078e00ff */
[----:B------:R-:W-:Y:S02]  /*126b0*/  IMAD.MOV.U32 R17, RZ, RZ, -0x1 ;  /* 0xffffffffff117424 */ /* 0x000fe400078e00ff */
[----:B------:R-:W-:Y:S01]  /*126c0*/  IMAD.MOV.U32 R13, RZ, RZ, -0x1 ;  /* 0xffffffffff0d7424 */ /* 0x000fe200078e00ff */
[----:B--2---:R-:W-:-:S04]  /*126d0*/  ISETP.GE.U32.AND P0, PT, R20, UR4, PT ;  /* 0x0000000414007c0c */ /* 0x004fc8000bf06070 */
[----:B---3--:R-:W-:-:S13]  /*126e0*/  ISETP.GE.U32.AND.EX P0, PT, R24, UR5, PT, P0 ;  /* 0x0000000518007c0c */ /* 0x008fda000bf06100 */
[----:B------:R-:W-:Y:S05]  /*126f0*/  @P0 BRA `(.L_x_482) ;  /* 0x0000000400340947 */ /* 0x000fea0003800000 */
        /* <DEDUP_REMOVED lines=10> */
[----:B0-----:R-:W-:-:S04]  /*127a0*/  IMAD.X R15, RZ, RZ, R24, P0 ;  /* 0x000000ffff0f7224 */ /* 0x001fc800000e0618 */
[----:B------:R-:W-:-:S04]  /*127b0*/  IMAD.WIDE.U32 R6, R15, R12, RZ ;  /* 0x0000000c0f067225 */ /* 0x000fc800078e00ff */
[----:B------:R-:W-:-:S04]  /*127c0*/  IMAD.WIDE.U32 R8, P0, R11, R13, R6 ;  /* 0x0000000d0b087225 */ /* 0x000fc80007800006 */
[----:B------:R-:W-:-:S04]  /*127d0*/  IMAD.WIDE.U32 R6, R11, R12, RZ ;  /* 0x0000000c0b067225 */ /* 0x000fc800078e00ff */
[----:B------:R-:W-:Y:S01]  /*127e0*/  IMAD.X R11, RZ, RZ, RZ, P0 ;  /* 0x000000ffff0b7224 */ /* 0x000fe200000e06ff */
[----:B------:R-:W-:Y:S01]  /*127f0*/  IADD3 RZ, P0, R7, R8, RZ ;  /* 0x0000000807ff7210 */ /* 0x000fe20007f1e0ff */
[----:B------:R-:W-:-:S04]  /*12800*/  IMAD.MOV.U32 R10, RZ, RZ, R9 ;  /* 0x000000ffff0a7224 */ /* 0x000fc800078e0009 */
[----:B------:R-:W-:-:S08]  /*12810*/  IMAD.WIDE.U32.X R10, R15, R13, R10, P0 ;  /* 0x0000000d0f0a7225 */ /* 0x000fd000000e040a */
.L_x_483:
[----:B0-----:R-:W0:Y:S01]  /*12820*/  LDC.64 R22, c[0x0][0x640] ;  /* 0x00019000ff167b82 */ /* 0x001e220000000a00 */
[-CC-:B------:R-:W-:Y:S02]  /*12830*/  SHF.R.U64 R15, R10, R16.reuse, R11.reuse ;  /* 0x000000100a0f7219 */ /* 0x180fe4000000120b */
[----:B------:R-:W-:Y:S02]  /*12840*/  SHF.R.U32.HI R6, RZ, R16, R11 ;  /* 0x00000010ff067219 */ /* 0x000fe4000001160b */
[----:B------:R-:W-:-:S03]  /*12850*/  IADD3 R9, P0, RZ, -R15, RZ ;  /* 0x8000000fff097210 */ /* 0x000fc60007f1e0ff */
[----:B------:R-:W1:Y:S02]  /*12860*/  LDC R10, c[0x0][0x618] ;  /* 0x00018600ff0a7b82 */ /* 0x000e640000000800 */
[----:B------:R-:W-:Y:S02]  /*12870*/  IMAD.X R7, RZ, RZ, ~R6, P0 ;  /* 0x000000ffff077224 */ /* 0x000fe400000e0e06 */
[----:B------:R-:W-:Y:S02]  /*12880*/  IMAD.MOV.U32 R6, RZ, RZ, R20 ;  /* 0x000000ffff067224 */ /* 0x000fe400078e0014 */
[----:B------:R-:W-:Y:S02]  /*12890*/  IMAD R8, R7, R18, RZ ;  /* 0x0000001207087224 */ /* 0x000fe400078e02ff */
[----:B------:R-:W2:Y:S01]  /*128a0*/  LDC R16, c[0x0][0x608] ;  /* 0x00018200ff107b82 */ /* 0x000ea20000000800 */
[----:B------:R-:W-:Y:S02]  /*128b0*/  IMAD.MOV.U32 R7, RZ, RZ, R24 ;  /* 0x000000ffff077224 */ /* 0x000fe400078e0018 */
[----:B------:R-:W-:-:S02]  /*128c0*/  IMAD.MOV.U32 R24, RZ, RZ, 0x1 ;  /* 0x00000001ff187424 */ /* 0x000fc400078e00ff */
[----:B------:R-:W-:-:S03]  /*128d0*/  IMAD.WIDE.U32 R6, R9, R18, R6 ;  /* 0x0000001209067225 */ /* 0x000fc600078e0006 */
[----:B------:R-:W3:Y:S01]  /*128e0*/  LDC R21, c[0x0][0x658] ;  /* 0x00019600ff157b82 */ /* 0x000ee20000000800 */
[----:B------:R-:W-:Y:S01]  /*128f0*/  IMAD R9, R9, R19, R8 ;  /* 0x0000001309097224 */ /* 0x000fe200078e0208 */
[----:B0-----:R-:W-:Y:S01]  /*12900*/  ISETP.NE.U32.AND P0, PT, R22, RZ, PT ;  /* 0x000000ff1600720c */ /* 0x001fe20003f05070 */
[----:B------:R-:W-:Y:S02]  /*12910*/  IMAD.MOV.U32 R8, RZ, RZ, -0x1 ;  /* 0xffffffffff087424 */ /* 0x000fe400078e00ff */
[----:B------:R-:W-:Y:S01]  /*12920*/  IMAD.IADD R7, R7, 0x1, R9 ;  /* 0x0000000107077824 */ /* 0x000fe200078e0209 */
[----:B------:R-:W-:Y:S02]  /*12930*/  ISETP.NE.AND.EX P0, PT, R23, RZ, PT, P0 ;  /* 0x000000ff1700720c */ /* 0x000fe40003f05300 */
[----:B------:R-:W0:Y:S02]  /*12940*/  LDC R18, c[0x0][0x600] ;  /* 0x00018000ff127b82 */ /* 0x000e240000000800 */
[----:B-1----:R-:W-:-:S02]  /*12950*/  SHF.R.U64 R12, R6, R10, R7 ;  /* 0x0000000a060c7219 */ /* 0x002fc40000001207 */
[----:B------:R-:W-:-:S04]  /*12960*/  SHF.R.U32.HI R7, RZ, R10, R7 ;  /* 0x0000000aff077219 */ /* 0x000fc80000011607 */
[----:B------:R-:W1:Y:S01]  /*12970*/  LDC R19, c[0x0][0x648] ;  /* 0x00019200ff137b82 */ /* 0x000e620000000800 */
[-CC-:B--2---:R-:W-:Y:S02]  /*12980*/  SHF.R.U64 R17, R12, R16.reuse, R7.reuse ;  /* 0x000000100c117219 */ /* 0x184fe40000001207 */
[----:B------:R-:W-:-:S05]  /*12990*/  SHF.R.U32.HI R6, RZ, R16, R7 ;  /* 0x00000010ff067219 */ /* 0x000fca0000011607 */
[----:B------:R-:W2:Y:S01]  /*129a0*/  LDC R20, c[0x0][0x638] ;  /* 0x00018e00ff147b82 */ /* 0x000ea20000000800 */
[-CC-:B---3--:R-:W-:Y:S02]  /*129b0*/  SHF.R.U64 R16, R17, R21.reuse, R6.reuse ;  /* 0x0000001511107219 */ /* 0x188fe40000001206 */
[-C--:B------:R-:W-:Y:S02]  /*129c0*/  SHF.L.U32 R8, R8, R21.reuse, RZ ;  /* 0x0000001508087219 */ /* 0x080fe400000006ff */
[----:B------:R-:W-:Y:S01]  /*129d0*/  SHF.R.U32.HI R7, RZ, R21, R6 ;  /* 0x00000015ff077219 */ /* 0x000fe20000011606 */
[----:B------:R-:W-:Y:S01]  /*129e0*/  IMAD.MOV.U32 R6, RZ, RZ, R16 ;  /* 0x000000ffff067224 */ /* 0x000fe200078e0010 */
[----:B------:R-:W-:Y:S01]  /*129f0*/  LOP3.LUT R26, RZ, R8, RZ, 0x33, !PT ;  /* 0x00000008ff1a7212 */ /* 0x000fe200078e33ff */
[----:B------:R-:W3:Y:S01]  /*12a00*/  LDC R25, c[0x0][0x610] ;  /* 0x00018400ff197b82 */ /* 0x000ee20000000800 */
        /* <DEDUP_REMOVED lines=11> */
.L_x_484:
[----:B------:R-:W4:Y:S01]  /*12ac0*/  LDC R8, c[0x0][0x65c] ;  /* 0x00019700ff087b82 */ /* 0x000f220000000800 */
[----:B-1----:R-:W-:Y:S01]  /*12ad0*/  SHF.R.U64 R6, R6, R19, R7 ;  /* 0x0000001306067219 */ /* 0x002fe20000001207 */
[----:B0-----:R-:W-:Y:S01]  /*12ae0*/  VIADD R9, R18, 0xffffffff ;  /* 0xffffffff12097836 */ /* 0x001fe20000000000 */
[----:B------:R-:W-:Y:S01]  /*12af0*/  SHF.L.U32 R24, R24, R21, RZ ;  /* 0x0000001518187219 */ /* 0x000fe200000006ff */
[----:B------:R-:W-:Y:S01]  /*12b00*/  IMAD.MOV.U32 R13, RZ, RZ, R15 ;  /* 0x000000ffff0d7224 */ /* 0x000fe200078e000f */
[----:B------:R-:W-:Y:S01]  /*12b10*/  LOP3.LUT R3, R17, R26, RZ, 0xc0, !PT ;  /* 0x0000001a11037212 */ /* 0x000fe200078ec0ff */
[----:B------:R-:W-:-:S04]  /*12b20*/  IMAD.MOV R7, RZ, RZ, -R6 ;  /* 0x000000ffff077224 */ /* 0x000fc800078e0a06 */
[----:B------:R-:W-:Y:S02]  /*12b30*/  IMAD R3, R24, R6, R3 ;  /* 0x0000000618037224 */ /* 0x000fe400078e0203 */
[----:B------:R-:W-:Y:S01]  /*12b40*/  IMAD.MOV.U32 R6, RZ, RZ, 0x1 ;  /* 0x00000001ff067424 */ /* 0x000fe200078e00ff */
[----:B----4-:R-:W-:-:S13]  /*12b50*/  ISETP.NE.AND P0, PT, R8, 0x1, PT ;  /* 0x000000010800780c */ /* 0x010fda0003f05270 */
[----:B------:R-:W-:Y:S01]  /*12b60*/  @P0 IMAD R4, R5, R14, R2 ;  /* 0x0000000e05040224 */ /* 0x000fe200078e0202 */
[----:B------:R-:W-:Y:S01]  /*12b70*/  LOP3.LUT R5, R12, R9, RZ, 0xc0, !PT ;  /* 0x000000090c057212 */ /* 0x000fe200078ec0ff */
[----:B--2---:R-:W-:Y:S02]  /*12b80*/  IMAD R2, R7, R20, R16 ;  /* 0x0000001407027224 */ /* 0x004fe400078e0210 */
[----:B---3--:R-:W-:Y:S02]  /*12b90*/  IMAD R4, R3, R25, R4 ;  /* 0x0000001903047224 */ /* 0x008fe400078e0204 */
[----:B------:R-:W-:-:S05]  /*12ba0*/  IMAD R3, R2, R18, R5 ;  /* 0x0000001202037224 */ /* 0x000fca00078e0205 */
[----:B------:R-:W-:Y:S02]  /*12bb0*/  SEL R17, R3, R4, !P0 ;  /* 0x0000000403117207 */ /* 0x000fe40004000000 */
[----:B------:R-:W-:-:S07]  /*12bc0*/  SEL R12, R4, R3, !P0 ;  /* 0x00000003040c7207 */ /* 0x000fce0004000000 */
.L_x_482:
[----:B------:R-:W-:-:S08]  /*12bd0*/  NOP ;  /* 0x0000000000007918 */ /* 0x000fd00000000000 */
[----:B0-----:R-:W0:-:S00]  /*12be0*/  USETMAXREG.DEALLOC.CTAPOOL 0x28 ;  /* 0x00000028000079c8 */ /* 0x001e0000080e0500 */
[----:B0-----:R-:W-:-:S13]  /*12bf0*/  ISETP.NE.AND P0, PT, R0, RZ, PT ;  /* 0x000000ff0000720c */ /* 0x001fda0003f05270 */
[----:B------:R-:W-:Y:S05]  /*12c00*/  @P0 EXIT ;  /* 0x000000000000094d */ /* 0x000fea0003800000 */
[----:B------:R-:W-:Y:S01]  /*12c10*/  LOP3.LUT P0, RZ, R6, 0xff, RZ, 0xc0, !PT ;  /* 0x000000ff06ff7812 */ /* 0x000fe2000780c0ff */
[----:B------:R-:W-:Y:S02]  /*12c20*/  IMAD.MOV.U32 R0, RZ, RZ, 0x1 ;  /* 0x00000001ff007424 */ /* 0x000fe400078e00ff */
[----:B------:R-:W-:-:S10]  /*12c30*/  IMAD.MOV.U32 R6, RZ, RZ, RZ ;  /* 0x000000ffff067224 */ /* 0x000fd400078e00ff */
[----:B------:R-:W-:Y:S05]  /*12c40*/  @!P0 BRA `(.L_x_485) ;  /* 0x0000000c00608947 */ /* 0x000fea0003800000 */
[----:B------:R-:W2:Y:S01]  /*12c50*/  LDL R2, [R1+0x88] ;  /* 0x0000880001027983 */ /* 0x000ea20000100800 */
[----:B------:R-:W0:Y:S01]  /*12c60*/  LDC R0, c[0x0][0x28c] ;  /* 0x0000a300ff007b82 */ /* 0x000e220000000800 */
[----:B------:R-:W-:Y:S01]  /*12c70*/  ULDC UR5, c[0x0][0x600] ;  /* 0x0001800000057ab9 */ /* 0x000fe20000000800 */
[----:B------:R-:W-:Y:S01]  /*12c80*/  ULDC UR4, c[0x0][0xc] ;  /* 0x0000030000047ab9 */ /* 0x000fe20000000800 */
[----:B------:R-:W1:Y:S01]  /*12c90*/  S2R R8, SR_CgaCtaId ;  /* 0x0000000000087919 */ /* 0x000e620000008800 */
[----:B------:R-:W-:Y:S01]  /*12ca0*/  UIADD3 UR16, UR5, -0x1, URZ ;  /* 0xffffffff05107890 */ /* 0x000fe2000fffe03f */
[----:B------:R-:W-:Y:S01]  /*12cb0*/  BSSY B0, `(.L_x_485) ;  /* 0x00000d1000007945 */ /* 0x000fe20003800000 */
[----:B------:R-:W-:Y:S01]  /*12cc0*/  ULDC UR6, c[0x0][0x658] ;  /* 0x0001960000067ab9 */ /* 0x000fe20000000800 */
[----:B------:R-:W-:Y:S01]  /*12cd0*/  ULDC UR5, c[0x0][0x10] ;  /* 0x0000040000057ab9 */ /* 0x000fe20000000800 */
[----:B------:R-:W-:Y:S01]  /*12ce0*/  UMOV UR7, 0xffffffff ;  /* 0xffffffff00077882 */ /* 0x000fe20000000000 */
[----:B------:R-:W-:Y:S01]  /*12cf0*/  UMOV UR8, 0x1 ;  /* 0x0000000100087882 */ /* 0x000fe20000000000 */
[----:B------:R-:W-:Y:S01]  /*12d00*/  UIMAD.WIDE.U32 UR4, UR4, UR5, URZ ;  /* 0x00000005040472a5 */ /* 0x000fe2000f8e003f */
[----:B------:R-:W-:Y:S01]  /*12d10*/  IMAD.MOV.U32 R9, RZ, RZ, 0x1 ;  /* 0x00000001ff097424 */ /* 0x000fe200078e00ff */
[----:B------:R-:W-:Y:S01]  /*12d20*/  USHF.L.U32 UR7, UR7, UR6, URZ ;  /* 0x0000000607077299 */ /* 0x000fe2000800063f */
[----:B------:R-:W-:Y:S01]  /*12d30*/  IMAD.MOV.U32 R6, RZ, RZ, RZ ;  /* 0x000000ffff067224 */ /* 0x000fe200078e00ff */
[----:B------:R-:W-:-:S02]  /*12d40*/  USHF.L.U32 UR18, UR8, UR6, URZ ;  /* 0x0000000608127299 */ /* 0x000fc4000800063f */
[----:B------:R-:W-:Y:S01]  /*12d50*/  ULOP3.LUT UR17, URZ, UR7, URZ, 0x33, !UPT ;  /* 0x000000073f117292 */ /* 0x000fe2000f8e333f */
[----:B------:R-:W-:Y:S01]  /*12d60*/  ULDC UR6, c[0x0][0x14] ;  /* 0x0000050000067ab9 */ /* 0x000fe20000000800 */
[----:B------:R-:W-:Y:S01]  /*12d70*/  ULDC.64 UR22, c[0x0][0x198] ;  /* 0x0000660000167ab9 */ /* 0x000fe20000000a00 */
[----:B------:R-:W-:Y:S02]  /*12d80*/  UIMAD.WIDE.U32 UR20, UR4, UR6, URZ ;  /* 0x00000006041472a5 */ /* 0x000fe4000f8e003f */
[----:B------:R-:W-:Y:S01]  /*12d90*/  UIMAD UR13, UR5, UR6, URZ ;  /* 0x00000006050d72a4 */ /* 0x000fe2000f8e023f */
[----:B0-----:R-:W-:-:S03]  /*12da0*/  VIADD R0, R0, 0x1f ;  /* 0x0000001f00007836 */ /* 0x001fc60000000000 */
[----:B------:R-:W-:Y:S02]  /*12db0*/  UIADD3 UR13, UR21, UR13, URZ ;  /* 0x0000000d150d7290 */ /* 0x000fe4000fffe03f */
[----:B------:R-:W-:-:S04]  /*12dc0*/  SHF.R.S32.HI R3, RZ, 0x1f, R0 ;  /* 0x0000001fff037819 */ /* 0x000fc80000011400 */
[----:B------:R-:W-:Y:S01]  /*12dd0*/  LEA.HI R3, R3, R0, RZ, 0x5 ;  /* 0x0000000003037211 */ /* 0x000fe200078f28ff */
[----:B------:R-:W-:Y:S01]  /*12de0*/  IMAD.MOV.U32 R0, RZ, RZ, 0x1 ;  /* 0x00000001ff007424 */ /* 0x000fe200078e00ff */
[----:B-1----:R-:W-:Y:S02]  /*12df0*/  LOP3.LUT R8, R8, 0x1, RZ, 0xc0, !PT ;  /* 0x0000000108087812 */ /* 0x002fe400078ec0ff */
[----:B------:R-:W-:-:S05]  /*12e00*/  SHF.R.S32.HI R7, RZ, 0x5, R3 ;  /* 0x00000005ff077819 */ /* 0x000fca0000011403 */
[----:B------:R-:W-:Y:S01]  /*12e10*/  VIADD R10, R7, 0x1 ;  /* 0x00000001070a7836 */ /* 0x000fe20000000000 */
[----:B--2---:R-:W-:-:S07]  /*12e20*/  LOP3.LUT R11, R2, 0x2, RZ, 0xfc, !PT ;  /* 0x00000002020b7812 */ /* 0x004fce00078efcff */
.L_x_496:
[----:B------:R-:W-:-:S03]  /*12e30*/  UMOV UR4, 0xffffffff ;  /* 0xffffffff00047882 */ /* 0x000fc60000000000 */
[----:B------:R-:W-:Y:S05]  /*12e40*/  BRA.DIV UR4, `(.L_x_486) ;  /* 0x0000001204607947 */ /* 0x000fea000b800000 */
[----:B------:R-:W-:-:S13]  /*12e50*/  ELECT P6, URZ, PT ;  /* 0x00000000003f782f */ /* 0x000fda00038c0000 */
.L_x_511:
[----:B------:R-:W0:Y:S01]  /*12e60*/  LDC R2, c[0x0][0x28c] ;  /* 0x0000a300ff027b82 */ /* 0x000e220000000800 */
[----:B------:R-:W-:Y:S01]  /*12e70*/  BSSY B1, `(.L_x_487) ;  /* 0x000003b000017945 */ /* 0x000fe20003800000 */
[----:B0-----:R-:W-:-:S13]  /*12e80*/  ISETP.LT.OR P6, PT, R2, 0x1, !P6 ;  /* 0x000000010200780c */ /* 0x001fda00077c1670 */
[----:B------:R-:W-:Y:S05]  /*12e90*/  @P6 BRA `(.L_x_488) ;  /* 0x0000000000e06947 */ /* 0x000fea0003800000 */
[----:B------:R-:W-:Y:S02]  /*12ea0*/  IMAD R17, R17, 0x2, R8 ;  /* 0x0000000211117824 */ /* 0x000fe400078e0208 */
[----:B------:R-:W-:Y:S02]  /*12eb0*/  IMAD R14, R12, 0xc0, RZ ;  /* 0x000000c00c0e7824 */ /* 0x000fe400078e02ff */
[----:B------:R-:W-:Y:S02]  /*12ec0*/  IMAD.MOV.U32 R18, RZ, RZ, RZ ;  /* 0x000000ffff127224 */ /* 0x000fe400078e00ff */
[----:B------:R-:W-:Y:S02]  /*12ed0*/  IMAD.MOV.U32 R2, RZ, RZ, R10 ;  /* 0x000000ffff027224 */ /* 0x000fe400078e000a */
[----:B------:R-:W-:Y:S02]  /*12ee0*/  IMAD.MOV.U32 R3, RZ, RZ, R0 ;  /* 0x000000ffff037224 */ /* 0x000fe400078e0000 */
[----:B------:R-:W-:-:S02]  /*12ef0*/  IMAD.MOV.U32 R5, RZ, RZ, R6 ;  /* 0x000000ffff057224 */ /* 0x000fc400078e0006 */
[----:B------:R-:W-:-:S07]  /*12f00*/  IMAD R17, R17, 0x70, RZ ;  /* 0x0000007011117824 */ /* 0x000fce00078e02ff */
.L_x_491:
[----:B------:R-:W0:Y:S01]  /*12f10*/  S2R R15, SR_CgaCtaId ;  /* 0x00000000000f7919 */ /* 0x000e220000008800 */
[----:B------:R-:W-:Y:S01]  /*12f20*/  MOV R4, 0x400 ;  /* 0x0000040000047802 */ /* 0x000fe20000000f00 */
[----:B------:R-:W1:Y:S03]  /*12f30*/  S2R R12, SR_TID.X ;  /* 0x00000000000c7919 */ /* 0x000e660000002100 */
[----:B0-----:R-:W-:Y:S02]  /*12f40*/  LEA R16, R15, R4, 0x18 ;  /* 0x000000040f107211 */ /* 0x001fe400078ec0ff */
[----:B------:R-:W-:Y:S02]  /*12f50*/  SHF.L.U32 R4, R3, 0x1f, RZ ;  /* 0x0000001f03047819 */ /* 0x000fe400000006ff */
[----:B-1----:R-:W-:Y:S01]  /*12f60*/  LOP3.LUT P1, RZ, R12, 0x7f, RZ, 0xc0, !PT ;  /* 0x0000007f0cff7812 */ /* 0x002fe2000782c0ff */
[----:B------:R-:W-:-:S04]  /*12f70*/  IMAD R15, R5, 0x8, R16 ;  /* 0x00000008050f7824 */ /* 0x000fc800078e0210 */
[----:B------:R-:W0:Y:S08]  /*12f80*/  SYNCS.PHASECHK.TRANS64.TRYWAIT P0, [R15+URZ+0x40], R4 ;  /* 0x000040040f0075a7 */ /* 0x000e30000800017f */
[----:B------:R-:W1:Y:S01]  /*12f90*/  @!P1 LDC R12, c[0x0][0x500] ;  /* 0x00014000ff0c9b82 */ /* 0x000e620000000800 */
[----:B0-----:R-:W-:Y:S05]  /*12fa0*/  @!P0 BRA `(.L_x_489) ;  /* 0x0000001000288947 */ /* 0x001fea0003800000 */
.L_x_512:
[----:B0-----:R-:W-:Y:S01]  /*12fb0*/  PRMT R4, R11, 0x9910, RZ ;  /* 0x000099100b047816 */ /* 0x001fe200000000ff */
[----:B-1----:R0:W-:Y:S03]  /*12fc0*/  @!P1 SYNCS.ARRIVE.TRANS64 RZ, [R15+URZ], R12 ;  /* 0x0000000c0fff99a7 */ /* 0x0021e6000800003f */
[----:B------:R-:W-:-:S13]  /*12fd0*/  ISETP.NE.AND P0, PT, R4, 0x2, PT ;  /* 0x000000020400780c */ /* 0x000fda0003f05270 */
[----:B0-----:R-:W-:Y:S05]  /*12fe0*/  @P0 BRA `(.L_x_490) ;  /* 0x0000000000040947 */ /* 0x001fea0003800000 */
[----:B------:R-:W-:Y:S01]  /*12ff0*/  BPT.TRAP 0x1 ;  /* 0x000000040000795c */ /* 0x000fe20000300000 */
.L_x_490:
[----:B------:R-:W-:Y:S01]  /*13000*/  IMAD R4, R5, 0x2, R8 ;  /* 0x0000000205047824 */ /* 0x000fe200078e0208 */
[----:B------:R-:W-:Y:S01]  /*13010*/  R2UR UR9, R15 ;  /* 0x000000000f0972ca */ /* 0x000fe200000e0000 */
[--C-:B------:R-:W-:Y:S01]  /*13020*/  IMAD R12, R5, 0x3000, R16.reuse ;  /* 0x00003000050c7824 */ /* 0x100fe200078e0210 */
[----:B------:R-:W-:Y:S01]  /*13030*/  UIADD3 UR4, UP0, UR22, 0xf0, URZ ;  /* 0x000000f016047890 */ /* 0x000fe2000ff1e03f */
[----:B------:R-:W-:Y:S01]  /*13040*/  IMAD R4, R4, 0xe00, RZ ;  /* 0x00000e0004047824 */ /* 0x000fe200078e02ff */
[----:B------:R-:W-:Y:S01]  /*13050*/  R2UR UR11, R14 ;  /* 0x000000000e0b72ca */ /* 0x000fe200000e0000 */
[----:B------:R-:W-:Y:S01]  /*13060*/  VIADD R2, R2, 0xffffffff ;  /* 0xffffffff02027836 */ /* 0x000fe20000000000 */
[----:B------:R-:W-:Y:S01]  /*13070*/  R2UR UR5, R12 ;  /* 0x000000000c0572ca */ /* 0x000fe200000e0000 */
[----:B------:R-:W-:Y:S01]  /*13080*/  IMAD R4, R4, 0x2, R16 ;  /* 0x0000000204047824 */ /* 0x000fe200078e0210 */
[----:B------:R-:W-:Y:S01]  /*13090*/  R2UR UR10, R18 ;  /* 0x00000000120a72ca */ /* 0x000fe200000e0000 */
[----:B------:R-:W-:Y:S01]  /*130a0*/  UIADD3 UR24, UP1, UR22, 0x1f0, URZ ;  /* 0x000001f016187890 */ /* 0x000fe2000ff3e03f */
[----:B------:R-:W-:Y:S01]  /*130b0*/  R2UR UR12, R13 ;  /* 0x000000000d0c72ca */ /* 0x000fe200000e0000 */
[----:B------:R-:W-:Y:S01]  /*130c0*/  VIADD R5, R5, 0x1 ;  /* 0x0000000105057836 */ /* 0x000fe20000000000 */
[----:B------:R-:W-:Y:S01]  /*130d0*/  R2UR UR8, R4 ;  /* 0x00000000040872ca */ /* 0x000fe200000e0000 */
[----:B------:R-:W-:Y:S01]  /*130e0*/  UIADD3.X UR25, URZ, UR23, URZ, UP1, !UPT ;  /* 0x000000173f197290 */ /* 0x000fe20008ffe43f */
[----:B------:R-:W-:Y:S01]  /*130f0*/  R2UR UR19, R17 ;  /* 0x00000000111372ca */ /* 0x000fe200000e0000 */
[----:B------:R-:W-:Y:S01]  /*13100*/  UMOV UR6, 0x0 ;  /* 0x0000000000067882 */ /* 0x000fe20000000000 */
[----:B------:R-:W-:Y:S01]  /*13110*/  ISETP.GT.AND P1, PT, R2, 0x1, PT ;  /* 0x000000010200780c */ /* 0x000fe20003f24270 */
[----:B------:R-:W-:Y:S01]  /*13120*/  UMOV UR7, 0x10000000 ;  /* 0x1000000000077882 */ /* 0x000fe20000000000 */
[C---:B------:R-:W-:Y:S01]  /*13130*/  ISETP.NE.AND P0, PT, R5.reuse, 0x8, PT ;  /* 0x000000080500780c */ /* 0x040fe20003f05270 */
[----:B------:R-:W-:Y:S01]  /*13140*/  UIADD3 UR14, UR5, 0x180, URZ ;  /* 0x00000180050e7890 */ /* 0x000fe2000fffe03f */
[----:B------:R-:W-:Y:S01]  /*13150*/  VIADD R18, R18, 0x20 ;  /* 0x0000002012127836 */ /* 0x000fe20000000000 */
[----:B------:R-:W-:Y:S01]  /*13160*/  UIADD3.X UR5, URZ, UR23, URZ, UP0, !UPT ;  /* 0x000000173f057290 */ /* 0x000fe200087fe43f */
[----:B------:R-:W-:Y:S01]  /*13170*/  SEL R4, RZ, 0x1, P0 ;  /* 0x00000001ff047807 */ /* 0x000fe20000000000 */
[----:B------:R-:W-:Y:S01]  /*13180*/  UMOV UR26, 0x30000 ;  /* 0x00030000001a7882 */ /* 0x000fe20000000000 */
[----:B------:R-:W-:Y:S01]  /*13190*/  SEL R5, R5, RZ, P0 ;  /* 0x000000ff05057207 */ /* 0x000fe20000000000 */
[----:B------:R-:W-:Y:S01]  /*131a0*/  UIADD3 UR15, UR8, 0x18180, URZ ;  /* 0x00018180080f7890 */ /* 0x000fe2000fffe03f */
[----:B------:R-:W-:-:S02]  /*131b0*/  LOP3.LUT R3, R3, R4, RZ, 0x3c, !PT ;  /* 0x0000000403037212 */ /* 0x000fc400078e3cff */
[----:B------:R-:W-:Y:S02]  /*131c0*/  UMOV UR8, UR14 ;  /* 0x0000000e00087c82 */ /* 0x000fe40008000000 */
[----:B------:R0:W-:Y:S02]  /*131d0*/  UTMALDG.3D [UR8], [UR4], desc[UR6] ;  /* 0x00000608040075b4 */ /* 0x0001e40008011000 */
[----:B0-----:R-:W-:Y:S01]  /*131e0*/  UMOV UR8, UR15 ;  /* 0x0000000f00087c82 */ /* 0x001fe20008000000 */
[----:B------:R-:W-:Y:S02]  /*131f0*/  UMOV UR11, UR19 ;  /* 0x00000013000b7c82 */ /* 0x000fe40008000000 */
[----:B------:R0:W-:Y:S02]  /*13200*/  UTMALDG.3D.MULTICAST [UR8], [UR24], UR26, desc[UR6] ;  /* 0x00000608180073b4 */ /* 0x0001e4000801181a */
[----:B0-----:R-:W-:Y:S05]  /*13210*/  @P1 BRA `(.L_x_491) ;  /* 0xfffffffc003c1947 */ /* 0x001fea000383ffff */
.L_x_488:
[----:B------:R-:W-:Y:S05]  /*13220*/  BSYNC B1 ;  /* 0x0000000000017941 */ /* 0x000fea0003800000 */
.L_x_487:
[----:B------:R-:W2:Y:S01]  /*13230*/  LDL.LU R20, [R1+0x90] ;  /* 0x0000900001147983 */ /* 0x000ea20000300800 */
[----:B------:R-:W-:Y:S01]  /*13240*/  LOP3.LUT P1, RZ, R9, 0xff, RZ, 0xc0, !PT ;  /* 0x000000ff09ff7812 */ /* 0x000fe2000782c0ff */
[C---:B------:R-:W-:Y:S01]  /*13250*/  IMAD.IADD R6, R7.reuse, 0x1, R6 ;  /* 0x0000000107067824 */ /* 0x040fe200078e0206 */
[----:B------:R-:W-:Y:S01]  /*13260*/  ULDC.64 UR4, c[0x0][0x650] ;  /* 0x0001940000047ab9 */ /* 0x000fe20000000a00 */
[----:B------:R-:W3:Y:S01]  /*13270*/  LDL.LU R19, [R1+0x94] ;  /* 0x0000940001137983 */ /* 0x000ee20000300800 */
[----:B------:R-:W-:Y:S01]  /*13280*/  BSSY B1, `(.L_x_492) ;  /* 0x0000071000017945 */ /* 0x000fe20003800000 */
[----:B------:R-:W-:Y:S01]  /*13290*/  IMAD.MOV.U32 R12, RZ, RZ, -0x1 ;  /* 0xffffffffff0c7424 */ /* 0x000fe200078e00ff */
[----:B------:R-:W-:Y:S01]  /*132a0*/  ISETP.GT.U32.AND P0, PT, R6, 0x7, PT ;  /* 0x000000070600780c */ /* 0x000fe20003f04070 */
[----:B------:R-:W-:Y:S01]  /*132b0*/  IMAD.MOV.U32 R17, RZ, RZ, -0x1 ;  /* 0xffffffffff117424 */ /* 0x000fe200078e00ff */
[----:B------:R-:W-:Y:S01]  /*132c0*/  SHF.R.U32.HI R2, RZ, 0x3, R6 ;  /* 0x00000003ff027819 */ /* 0x000fe20000011606 */
[----:B------:R-:W-:Y:S01]  /*132d0*/  IMAD.MOV.U32 R13, RZ, RZ, -0x1 ;  /* 0xffffffffff0d7424 */ /* 0x000fe200078e00ff */
[----:B------:R-:W-:-:S02]  /*132e0*/  ISETP.LT.U32.AND P0, PT, R7, 0x8, P0 ;  /* 0x000000080700780c */ /* 0x000fc40000701070 */
[----:B------:R-:W-:Y:S01]  /*132f0*/  LOP3.LUT R2, R2, 0x1, RZ, 0xc0, !PT ;  /* 0x0000000102027812 */ /* 0x000fe200078ec0ff */
[----:B------:R-:W0:Y:S01]  /*13300*/  @P1 S2R R4, SR_CgaCtaId ;  /* 0x0000000000041919 */ /* 0x000e220000008800 */
[----:B------:R-:W-:Y:S02]  /*13310*/  @P1 MOV R3, 0x400 ;  /* 0x0000040000031802 */ /* 0x000fe40000000f00 */
[----:B------:R-:W-:Y:S02]  /*13320*/  LOP3.LUT R6, R6, 0x7, RZ, 0xc0, !PT ;  /* 0x0000000706067812 */ /* 0x000fe400078ec0ff */
[----:B------:R-:W-:Y:S02]  /*13330*/  PRMT R9, RZ, 0x7610, R9 ;  /* 0x00007610ff097816 */ /* 0x000fe40000000009 */
[----:B0-----:R-:W-:-:S04]  /*13340*/  @P1 LEA R3, R4, R3, 0x18 ;  /* 0x0000000304031211 */ /* 0x001fc800078ec0ff */
[----:B------:R0:W-:Y:S01]  /*13350*/  @P1 SYNCS.ARRIVE.TRANS64.A1T0 RZ, [R3+URZ+0x98], RZ ;  /* 0x000098ff03ff19a7 */ /* 0x0001e2000810003f */
[----:B------:R-:W-:-:S04]  /*13360*/  ISETP.NE.U32.AND P1, PT, R2, 0x1, PT ;  /* 0x000000010200780c */ /* 0x000fc80003f25070 */
[----:B------:R-:W-:Y:S02]  /*13370*/  ISETP.GT.U32.AND P1, PT, R7, 0x7, !P1 ;  /* 0x000000070700780c */ /* 0x000fe40004f24070 */
[----:B0-----:R-:W-:Y:S02]  /*13380*/  SEL R3, RZ, 0x1, !P0 ;  /* 0x00000001ff037807 */ /* 0x001fe40004000000 */
[----:B------:R-:W-:-:S04]  /*13390*/  SEL R2, RZ, 0x1, !P1 ;  /* 0x00000001ff027807 */ /* 0x000fc80004800000 */
[----:B------:R-:W-:Y:S02]  /*133a0*/  LOP3.LUT R0, R2, R0, R3, 0x96, !PT ;  /* 0x0000000002007212 */ /* 0x000fe400078e9603 */
[----:B------:R-:W-:Y:S02]  /*133b0*/  PRMT R2, RZ, 0x7610, R2 ;  /* 0x00007610ff027816 */ /* 0x000fe40000000002 */
[----:B---3--:R-:W-:-:S04]  /*133c0*/  IADD3 R19, P2, R19, UR20, RZ ;  /* 0x0000001413137c10 */ /* 0x008fc8000ff5e0ff */
[----:B--2---:R-:W-:Y:S01]  /*133d0*/  IADD3.X R20, R20, UR13, RZ, P2, !PT ;  /* 0x0000000d14147c10 */ /* 0x004fe200097fe4ff */
[----:B------:R0:W-:Y:S01]  /*133e0*/  STL [R1+0x94], R19 ;  /* 0x0000941301007387 */ /* 0x0001e20000100800 */
[----:B------:R-:W-:-:S03]  /*133f0*/  ISETP.GE.U32.AND P2, PT, R19, UR4, PT ;  /* 0x0000000413007c0c */ /* 0x000fc6000bf46070 */
[----:B------:R0:W-:Y:S01]  /*13400*/  STL [R1+0x90], R20 ;  /* 0x0000901401007387 */ /* 0x0001e20000100800 */
[----:B------:R-:W-:-:S13]  /*13410*/  ISETP.GE.U32.AND.EX P0, PT, R20, UR5, PT, P2 ;  /* 0x0000000514007c0c */ /* 0x000fda000bf06120 */
[----:B0-----:R-:W-:Y:S05]  /*13420*/  @P0 BRA `(.L_x_493) ;  /* 0x0000000400580947 */ /* 0x001fea0003800000 */
[----:B------:R-:W0:Y:S01]  /*13430*/  S2R R14, SR_CTAID.X ;  /* 0x00000000000e7919 */ /* 0x000e220000002500 */
[----:B------:R-:W-:Y:S01]  /*13440*/  ULDC.64 UR4, c[0x0][0x628] ;  /* 0x00018a0000047ab9 */ /* 0x000fe20000000a00 */
[----:B------:R-:W1:Y:S01]  /*13450*/  LDC R15, c[0x0][0x144] ;  /* 0x00005100ff0f7b82 */ /* 0x000e620000000800 */
[----:B------:R-:W-:Y:S01]  /*13460*/  ISETP.NE.U32.AND P0, PT, RZ, UR4, PT ;  /* 0x00000004ff007c0c */ /* 0x000fe2000bf05070 */
[----:B------:R-:W2:Y:S01]  /*13470*/  S2R R12, SR_CTAID.Y ;  /* 0x00000000000c7919 */ /* 0x000ea20000002600 */
[----:B------:R-:W-:Y:S01]  /*13480*/  ULDC UR7, c[0x0][0x630] ;  /* 0x00018c0000077ab9 */ /* 0x000fe20000000800 */
[----:B------:R-:W-:Y:S01]  /*13490*/  ULDC UR8, c[0x0][0x150] ;  /* 0x0000540000087ab9 */ /* 0x000fe20000000800 */
[----:B------:R-:W-:Y:S01]  /*134a0*/  ISETP.NE.AND.EX P0, PT, RZ, UR5, PT, P0 ;  /* 0x00000005ff007c0c */ /* 0x000fe2000bf05300 */
[----:B------:R-:W-:Y:S02]  /*134b0*/  IMAD.MOV.U32 R2, RZ, RZ, R19 ;  /* 0x000000ffff027224 */ /* 0x000fe400078e0013 */
[----:B------:R-:W-:Y:S01]  /*134c0*/  IMAD.MOV.U32 R3, RZ, RZ, R20 ;  /* 0x000000ffff037224 */ /* 0x000fe200078e0014 */
[----:B0-----:R-:W-:-:S09]  /*134d0*/  I2FP.F32.U32 R16, R14 ;  /* 0x0000000e00107245 */ /* 0x001fd20000201000 */
[----:B------:R-:W-:Y:S05]  /*134e0*/  @!P0 BRA `(.L_x_494) ;  /* 0x0000000000288947 */ /* 0x000fea0003800000 */
[----:B------:R-:W-:Y:S02]  /*134f0*/  ULDC UR6, c[0x0][0x634] ;  /* 0x00018d0000067ab9 */ /* 0x000fe40000000800 */
[----:B------:R-:W-:-:S05]  /*13500*/  IADD3 R3, P0, R19, UR6, RZ ;  /* 0x0000000613037c10 */ /* 0x000fca000ff1e0ff */
[----:B------:R-:W-:-:S04]  /*13510*/  IMAD.X R13, RZ, RZ, R20, P0 ;  /* 0x000000ffff0d7224 */ /* 0x000fc800000e0614 */
[----:B------:R-:W-:-:S04]  /*13520*/  IMAD.WIDE.U32 R4, R13, UR4, RZ ;  /* 0x000000040d047c25 */ /* 0x000fc8000f8e00ff */
[----:B------:R-:W-:-:S04]  /*13530*/  IMAD.WIDE.U32 R4, P0, R3, UR5, R4 ;  /* 0x0000000503047c25 */ /* 0x000fc8000f800004 */
[----:B------:R-:W-:-:S04]  /*13540*/  IMAD.WIDE.U32 R2, R3, UR4, RZ ;  /* 0x0000000403027c25 */ /* 0x000fc8000f8e00ff */
[----:B------:R-:W-:Y:S01]  /*13550*/  IMAD.MOV.U32 R2, RZ, RZ, R5 ;  /* 0x000000ffff027224 */ /* 0x000fe200078e0005 */
[----:B------:R-:W-:Y:S01]  /*13560*/  IADD3 RZ, P1, R3, R4, RZ ;  /* 0x0000000403ff7210 */ /* 0x000fe20007f3e0ff */
[----:B------:R-:W-:-:S04]  /*13570*/  IMAD.X R3, RZ, RZ, RZ, P0 ;  /* 0x000000ffff037224 */ /* 0x000fc800000e06ff */
[----:B------:R-:W-:-:S08]  /*13580*/  IMAD.WIDE.U32.X R2, R13, UR5, R2, P1 ;  /* 0x000000050d027c25 */ /* 0x000fd000088e0402 */
.L_x_494:
[----:B------:R-:W-:Y:S01]  /*13590*/  FMUL R16, R16, UR8 ;  /* 0x0000000810107c20 */ /* 0x000fe20008400000 */
[--C-:B------:R-:W-:Y:S01]  /*135a0*/  SHF.R.U64 R13, R2, UR7, R3.reuse ;  /* 0x00000007020d7c19 */ /* 0x100fe20008001203 */
[----:B------:R-:W-:Y:S01]  /*135b0*/  ULDC.64 UR4, c[0x0][0x620] ;  /* 0x0001880000047ab9 */ /* 0x000fe20000000a00 */
[----:B------:R-:W-:Y:S01]  /*135c0*/  SHF.R.U32.HI R2, RZ, UR7, R3 ;  /* 0x00000007ff027c19 */ /* 0x000fe20008011603 */
[----:B------:R-:W-:Y:S01]  /*135d0*/  IMAD.MOV.U32 R3, RZ, RZ, R20 ;  /* 0x000000ffff037224 */ /* 0x000fe200078e0014 */
[----:B------:R-:W-:Y:S01]  /*135e0*/  IADD3 R17, P0, RZ, -R13, RZ ;  /* 0x8000000dff117210 */ /* 0x000fe20007f1e0ff */
[----:B------:R-:W0:Y:S01]  /*135f0*/  F2I.U32.TRUNC.NTZ R16, R16 ;  /* 0x0000001000107305 */ /* 0x000e22000020f000 */
[----:B------:R-:W-:-:S03]  /*13600*/  ULDC.64 UR6, c[0x0][0x640] ;  /* 0x0001900000067ab9 */ /* 0x000fc60000000a00 */
[----:B------:R-:W-:Y:S01]  /*13610*/  IMAD.X R2, RZ, RZ, ~R2, P0 ;  /* 0x000000ffff027224 */ /* 0x000fe200000e0e02 */
[----:B------:R-:W-:-:S03]  /*13620*/  ISETP.NE.U32.AND P0, PT, RZ, UR6, PT ;  /* 0x00000006ff007c0c */ /* 0x000fc6000bf05070 */
[----:B------:R-:W-:Y:S01]  /*13630*/  IMAD R2, R2, UR4, RZ ;  /* 0x0000000402027c24 */ /* 0x000fe2000f8e02ff */
[----:B------:R-:W-:-:S03]  /*13640*/  ISETP.NE.AND.EX P0, PT, RZ, UR7, PT, P0 ;  /* 0x00000007ff007c0c */ /* 0x000fc6000bf05300 */
[C---:B------:R-:W-:Y:S01]  /*13650*/  IMAD R5, R17.reuse, UR5, R2 ;  /* 0x0000000511057c24 */ /* 0x040fe2000f8e0202 */
[----:B------:R-:W-:Y:S01]  /*13660*/  ULDC UR5, c[0x0][0x154] ;  /* 0x0000550000057ab9 */ /* 0x000fe20000000800 */
[----:B------:R-:W-:Y:S02]  /*13670*/  IMAD.MOV.U32 R2, RZ, RZ, R19 ;  /* 0x000000ffff027224 */ /* 0x000fe400078e0013 */
[----:B0-----:R-:W-:Y:S02]  /*13680*/  IMAD.MOV R4, RZ, RZ, -R16 ;  /* 0x000000ffff047224 */ /* 0x001fe400078e0a10 */
[----:B------:R-:W-:Y:S01]  /*13690*/  IMAD.WIDE.U32 R2, R17, UR4, R2 ;  /* 0x0000000411027c25 */ /* 0x000fe2000f8e0002 */
[----:B------:R-:W-:-:S03]  /*136a0*/  ULDC UR4, c[0x0][0x618] ;  /* 0x0001860000047ab9 */ /* 0x000fc60000000800 */
[----:B-1----:R-:W-:Y:S01]  /*136b0*/  IMAD R14, R15, R4, R14 ;  /* 0x000000040f0e7224 */ /* 0x002fe200078e020e */
[----:B--2---:R-:W-:Y:S01]  /*136c0*/  I2FP.F32.U32 R4, R12 ;  /* 0x0000000c00047245 */ /* 0x004fe20000201000 */
[----:B------:R-:W-:Y:S01]  /*136d0*/  IMAD.IADD R3, R3, 0x1, R5 ;  /* 0x0000000103037824 */ /* 0x000fe200078e0205 */
[----:B------:R-:W0:Y:S03]  /*136e0*/  LDC R15, c[0x0][0x148] ;  /* 0x00005200ff0f7b82 */ /* 0x000e260000000800 */
[----:B------:R-:W-:Y:S01]  /*136f0*/  FMUL R4, R4, UR5 ;  /* 0x0000000504047c20 */ /* 0x000fe20008400000 */
[--C-:B------:R-:W-:Y:S02]  /*13700*/  SHF.R.U64 R16, R2, UR4, R3.reuse ;  /* 0x0000000402107c19 */ /* 0x100fe40008001203 */
[----:B------:R-:W-:Y:S01]  /*13710*/  SHF.R.U32.HI R3, RZ, UR4, R3 ;  /* 0x00000004ff037c19 */ /* 0x000fe20008011603 */
[----:B------:R-:W-:Y:S01]  /*13720*/  ULDC UR4, c[0x0][0x608] ;  /* 0x0001820000047ab9 */ /* 0x000fe20000000800 */
[----:B------:R1:W2:Y:S02]  /*13730*/  F2I.U32.TRUNC.NTZ R19, R4 ;  /* 0x0000000400137305 */ /* 0x0002a4000020f000 */
[----:B------:R-:W-:-:S02]  /*13740*/  SHF.R.U64 R18, R16, UR4, R3 ;  /* 0x0000000410127c19 */ /* 0x000fc40008001203 */
[----:B------:R-:W-:Y:S01]  /*13750*/  SHF.R.U32.HI R3, RZ, UR4, R3 ;  /* 0x00000004ff037c19 */ /* 0x000fe20008011603 */
[----:B------:R-:W-:-:S03]  /*13760*/  ULDC UR4, c[0x0][0x658] ;  /* 0x0001960000047ab9 */ /* 0x000fc60000000800 */
[--C-:B------:R-:W-:Y:S02]  /*13770*/  SHF.R.U64 R17, R18, UR4, R3.reuse ;  /* 0x0000000412117c19 */ /* 0x100fe40008001203 */
[----:B------:R-:W-:-:S03]  /*13780*/  SHF.R.U32.HI R21, RZ, UR4, R3 ;  /* 0x00000004ff157c19 */ /* 0x000fc60008011603 */
[----:B------:R-:W-:Y:S02]  /*13790*/  IMAD.MOV.U32 R2, RZ, RZ, R17 ;  /* 0x000000ffff027224 */ /* 0x000fe400078e0011 */
[----:B------:R-:W-:Y:S01]  /*137a0*/  IMAD.MOV.U32 R3, RZ, RZ, R21 ;  /* 0x000000ffff037224 */ /* 0x000fe200078e0015 */
[----:B-12---:R-:W-:Y:S06]  /*137b0*/  @!P0 BRA `(.L_x_495) ;  /* 0x0000000000288947 */ /* 0x006fec0003800000 */
        /* <DEDUP_REMOVED lines=10> */
.L_x_495:
[----:B------:R-:W1:Y:S01]  /*13860*/  LDC R4, c[0x0][0x65c] ;  /* 0x00019700ff047b82 */ /* 0x000e620000000800 */
[----:B------:R-:W-:Y:S01]  /*13870*/  ULDC UR4, c[0x0][0x648] ;  /* 0x0001920000047ab9 */ /* 0x000fe20000000800 */
[----:B------:R-:W-:Y:S01]  /*13880*/  LOP3.LUT R18, R18, UR17, RZ, 0xc0, !PT ;  /* 0x0000001112127c12 */ /* 0x000fe2000f8ec0ff */
[----:B------:R-:W-:Y:S01]  /*13890*/  IMAD.MOV R19, RZ, RZ, -R19 ;  /* 0x000000ffff137224 */ /* 0x000fe200078e0a13 */
[----:B------:R-:W-:Y:S01]  /*138a0*/  SHF.R.U64 R3, R2, UR4, R3 ;  /* 0x0000000402037c19 */ /* 0x000fe20008001203 */
[----:B------:R-:W-:Y:S01]  /*138b0*/  ULDC UR4, c[0x0][0x638] ;  /* 0x00018e0000047ab9 */ /* 0x000fe20000000800 */
[----:B------:R-:W-:Y:S01]  /*138c0*/  LOP3.LUT R16, R16, UR16, RZ, 0xc0, !PT ;  /* 0x0000001010107c12 */ /* 0x000fe2000f8ec0ff */
[----:B------:R-:W-:Y:S02]  /*138d0*/  ULDC UR5, c[0x0][0x610] ;  /* 0x0001840000057ab9 */ /* 0x000fe40000000800 */
[----:B------:R-:W-:Y:S02]  /*138e0*/  IMAD.MOV R2, RZ, RZ, -R3 ;  /* 0x000000ffff027224 */ /* 0x000fe400078e0a03 */
[----:B------:R-:W-:-:S02]  /*138f0*/  IMAD R3, R3, UR18, R18 ;  /* 0x0000001203037c24 */ /* 0x000fc4000f8e0212 */
[----:B------:R-:W-:Y:S01]  /*13900*/  IMAD R17, R2, UR4, R17 ;  /* 0x0000000402117c24 */ /* 0x000fe2000f8e0211 */
[----:B------:R-:W-:Y:S01]  /*13910*/  ULDC UR4, c[0x0][0x600] ;  /* 0x0001800000047ab9 */ /* 0x000fe20000000800 */
[----:B------:R-:W-:Y:S01]  /*13920*/  IMAD.MOV.U32 R2, RZ, RZ, 0x1 ;  /* 0x00000001ff027424 */ /* 0x000fe200078e00ff */
[----:B-1----:R-:W-:-:S13]  /*13930*/  ISETP.NE.AND P0, PT, R4, 0x1, PT ;  /* 0x000000010400780c */ /* 0x002fda0003f05270 */
[----:B0-----:R-:W-:-:S04]  /*13940*/  @P0 IMAD R14, R15, R19, R12 ;  /* 0x000000130f0e0224 */ /* 0x001fc800078e020c */
[----:B------:R-:W-:Y:S02]  /*13950*/  IMAD R14, R3, UR5, R14 ;  /* 0x00000005030e7c24 */ /* 0x000fe4000f8e020e */
[----:B------:R-:W-:-:S05]  /*13960*/  IMAD R3, R17, UR4, R16 ;  /* 0x0000000411037c24 */ /* 0x000fca000f8e0210 */
[----:B------:R-:W-:Y:S02]  /*13970*/  SEL R17, R3, R14, !P0 ;  /* 0x0000000e03117207 */ /* 0x000fe40004000000 */
[----:B------:R-:W-:-:S07]  /*13980*/  SEL R12, R14, R3, !P0 ;  /* 0x000000030e0c7207 */ /* 0x000fce0004000000 */
.L_x_493:
[----:B------:R-:W-:Y:S05]  /*13990*/  BSYNC B1 ;  /* 0x0000000000017941 */ /* 0x000fea0003800000 */
.L_x_492:
[----:B------:R-:W-:-:S13]  /*139a0*/  LOP3.LUT P0, RZ, R2, 0xff, RZ, 0xc0, !PT ;  /* 0x000000ff02ff7812 */ /* 0x000fda000780c0ff */
[----:B------:R-:W-:Y:S05]  /*139b0*/  @P0 BRA `(.L_x_496) ;  /* 0xfffffff4001c0947 */ /* 0x000fea000383ffff */
[----:B------:R-:W-:Y:S05]  /*139c0*/  BSYNC B0 ;  /* 0x0000000000007941 */ /* 0x000fea0003800000 */
.L_x_485:
[----:B------:R-:W-:-:S03]  /*139d0*/  UMOV UR4, 0xffffffff ;  /* 0xffffffff00047882 */ /* 0x000fc60000000000 */
[----:B------:R-:W-:Y:S05]  /*139e0*/  BRA.DIV UR4, `(.L_x_497) ;  /* 0x0000000604ac7947 */ /* 0x000fea000b800000 */
[----:B------:R-:W-:-:S13]  /*139f0*/  ELECT P6, URZ, PT ;  /* 0x00000000003f782f */ /* 0x000fda00038c0000 */
.L_x_515:
[----:B------:R-:W-:Y:S04]  /*13a00*/  BSSY B0, `(.L_x_498) ;  /* 0x0000050000007945 */ /* 0x000fe80003800000 */
[----:B------:R-:W-:Y:S05]  /*13a10*/  @!P6 BRA `(.L_x_499) ;  /* 0x000000040038e947 */ /* 0x000fea0003800000 */
[----:B------:R-:W2:Y:S02]  /*13a20*/  LDL.LU R2, [R1+0x88] ;  /* 0x0000880001027983 */ /* 0x000ea40000300800 */
[----:B--2---:R-:W-:-:S04]  /*13a30*/  LOP3.LUT R2, R2, 0x2, RZ, 0xfc, !PT ;  /* 0x0000000202027812 */ /* 0x004fc800078efcff */
[----:B------:R-:W-:-:S13]  /*13a40*/  ISETP.NE.AND P0, PT, R2, 0x3, PT ;  /* 0x000000030200780c */ /* 0x000fda0003f05270 */
[----:B------:R-:W-:Y:S05]  /*13a50*/  @!P0 BRA `(.L_x_500) ;  /* 0x0000000000048947 */ /* 0x000fea0003800000 */
[----:B------:R-:W-:Y:S01]  /*13a60*/  BPT.TRAP 0x1 ;  /* 0x000000040000795c */ /* 0x000fe20000300000 */
.L_x_500:
[----:B------:R-:W0:Y:S01]  /*13a70*/  S2R R3, SR_CgaCtaId ;  /* 0x0000000000037919 */ /* 0x000e220000008800 */
[----:B------:R-:W-:-:S04]  /*13a80*/  MOV R2, 0x400 ;  /* 0x0000040000027802 */ /* 0x000fc80000000f00 */
[----:B0-----:R-:W-:Y:S02]  /*13a90*/  LEA R3, R3, R2, 0x18 ;  /* 0x0000000203037211 */ /* 0x001fe400078ec0ff */
[----:B------:R-:W-:-:S03]  /*13aa0*/  SHF.L.U32 R2, R0, 0x1f, RZ ;  /* 0x0000001f00027819 */ /* 0x000fc600000006ff */
[----:B------:R-:W-:-:S04]  /*13ab0*/  VIADD R3, R3, 0x40 ;  /* 0x0000004003037836 */ /* 0x000fc80000000000 */
[C---:B------:R-:W-:Y:S02]  /*13ac0*/  IMAD R7, R6.reuse, 0x8, R3 ;  /* 0x0000000806077824 */ /* 0x040fe400078e0203 */
[----:B------:R-:W-:Y:S02]  /*13ad0*/  VIADD R6, R6, 0x1 ;  /* 0x0000000106067836 */ /* 0x000fe40000000000 */
[----:B------:R-:W0:Y:S03]  /*13ae0*/  SYNCS.PHASECHK.TRANS64.TRYWAIT P0, [R7+URZ], R2 ;  /* 0x00000002070075a7 */ /* 0x000e26000800017f */
[----:B------:R-:W-:-:S04]  /*13af0*/  ISETP.NE.AND P1, PT, R6, 0x8, PT ;  /* 0x000000080600780c */ /* 0x000fc80003f25270 */
[----:B------:R-:W-:Y:S02]  /*13b00*/  SEL R5, RZ, 0x1, P1 ;  /* 0x00000001ff057807 */ /* 0x000fe40000800000 */
[----:B------:R-:W-:Y:S02]  /*13b10*/  SEL R6, R6, RZ, P1 ;  /* 0x000000ff06067207 */ /* 0x000fe40000800000 */
[----:B------:R-:W-:-:S03]  /*13b20*/  LOP3.LUT R5, R0, R5, RZ, 0x3c, !PT ;  /* 0x0000000500057212 */ /* 0x000fc600078e3cff */
[----:B------:R-:W-:Y:S01]  /*13b30*/  IMAD R9, R6, 0x8, R3 ;  /* 0x0000000806097824 */ /* 0x000fe200078e0203 */
[----:B------:R-:W-:Y:S01]  /*13b40*/  SHF.L.U32 R4, R5, 0x1f, RZ ;  /* 0x0000001f05047819 */ /* 0x000fe200000006ff */
[----:B0-----:R-:W-:Y:S06]  /*13b50*/  @!P0 BRA `(.L_x_501) ;  /* 0x0000000400708947 */ /* 0x001fec0003800000 */
.L_x_516:
[----:B------:R-:W1:Y:S01]  /*13b60*/  SYNCS.PHASECHK.TRANS64.TRYWAIT P0, [R9+URZ], R4 ;  /* 0x00000004090075a7 */ /* 0x000e62000800017f */
[----:B------:R-:W-:-:S05]  /*13b70*/  VIADD R0, R6, 0x1 ;  /* 0x0000000106007836 */ /* 0x000fca0000000000 */
[----:B------:R-:W-:-:S04]  /*13b80*/  ISETP.NE.AND P1, PT, R0, 0x8, PT ;  /* 0x000000080000780c */ /* 0x000fc80003f25270 */
[----:B0-----:R-:W-:Y:S02]  /*13b90*/  SEL R2, RZ, 0x1, P1 ;  /* 0x00000001ff027807 */ /* 0x001fe40000800000 */
[----:B------:R-:W-:Y:S02]  /*13ba0*/  SEL R0, R0, RZ, P1 ;  /* 0x000000ff00007207 */ /* 0x000fe40000800000 */
[----:B------:R-:W-:-:S03]  /*13bb0*/  LOP3.LUT R7, R5, R2, RZ, 0x3c, !PT ;  /* 0x0000000205077212 */ /* 0x000fc600078e3cff */
[----:B------:R-:W-:Y:S01]  /*13bc0*/  IMAD R6, R0, 0x8, R3 ;  /* 0x0000000800067824 */ /* 0x000fe200078e0203 */
[----:B------:R-:W-:Y:S01]  /*13bd0*/  SHF.L.U32 R5, R7, 0x1f, RZ ;  /* 0x0000001f07057819 */ /* 0x000fe200000006ff */
[----:B-1----:R-:W-:Y:S06]  /*13be0*/  @!P0 BRA `(.L_x_502) ;  /* 0x0000000400608947 */ /* 0x002fec0003800000 */
.L_x_517:
[----:B------:R-:W1:Y:S01]  /*13bf0*/  SYNCS.PHASECHK.TRANS64.TRYWAIT P0, [R6+URZ], R5 ;  /* 0x00000005060075a7 */ /* 0x000e62000800017f */
[----:B------:R-:W-:-:S05]  /*13c00*/  VIADD R0, R0, 0x1 ;  /* 0x0000000100007836 */ /* 0x000fca0000000000 */
[----:B------:R-:W-:-:S04]  /*13c10*/  ISETP.NE.AND P1, PT, R0, 0x8, PT ;  /* 0x000000080000780c */ /* 0x000fc80003f25270 */
[----:B------:R-:W-:Y:S02]  /*13c20*/  SEL R2, RZ, 0x1, P1 ;  /* 0x00000001ff027807 */ /* 0x000fe40000800000 */
[----:B------:R-:W-:Y:S02]  /*13c30*/  SEL R0, R0, RZ, P1 ;  /* 0x000000ff00007207 */ /* 0x000fe40000800000 */
[----:B------:R-:W-:-:S03]  /*13c40*/  LOP3.LUT R7, R7, R2, RZ, 0x3c, !PT ;  /* 0x0000000207077212 */ /* 0x000fc600078e3cff */
[----:B0-----:R-:W-:Y:S01]  /*13c50*/  IMAD R9, R0, 0x8, R3 ;  /* 0x0000000800097824 */ /* 0x001fe200078e0203 */
[----:B------:R-:W-:Y:S01]  /*13c60*/  SHF.L.U32 R4, R7, 0x1f, RZ ;  /* 0x0000001f07047819 */ /* 0x000fe200000006ff */
[----:B-1----:R-:W-:Y:S06]  /*13c70*/  @!P0 BRA `(.L_x_503) ;  /* 0x0000000400508947 */ /* 0x002fec0003800000 */
.L_x_518:
        /* <DEDUP_REMOVED lines=9> */
.L_x_519:
        /* <DEDUP_REMOVED lines=9> */
.L_x_520:
        /* <DEDUP_REMOVED lines=9> */
.L_x_521:
[----:B------:R-:W1:Y:S01]  /*13e30*/  SYNCS.PHASECHK.TRANS64.TRYWAIT P0, [R6+URZ], R5 ;  /* 0x00000005060075a7 */ /* 0x000e62000800017f */
[----:B------:R-:W-:-:S05]  /*13e40*/  VIADD R0, R0, 0x1 ;  /* 0x0000000100007836 */ /* 0x000fca0000000000 */
[----:B------:R-:W-:-:S04]  /*13e50*/  ISETP.NE.AND P1, PT, R0, 0x8, PT ;  /* 0x000000080000780c */ /* 0x000fc80003f25270 */
[----:B------:R-:W-:Y:S02]  /*13e60*/  SEL R2, RZ, 0x1, P1 ;  /* 0x00000001ff027807 */ /* 0x000fe40000800000 */
[----:B------:R-:W-:Y:S02]  /*13e70*/  SEL R0, R0, RZ, P1 ;  /* 0x000000ff00007207 */ /* 0x000fe40000800000 */
[----:B------:R-:W-:Y:S01]  /*13e80*/  LOP3.LUT R2, R7, R2, RZ, 0x3c, !PT ;  /* 0x0000000207027212 */ /* 0x000fe200078e3cff */
[----:B-1----:R-:W-:Y:S06]  /*13e90*/  @!P0 BRA `(.L_x_507) ;  /* 0x0000000400188947 */ /* 0x002fec0003800000 */
.L_x_522:
[----:B------:R-:W-:Y:S01]  /*13ea0*/  IMAD R3, R0, 0x8, R3 ;  /* 0x0000000800037824 */ /* 0x000fe200078e0203 */
[----:B------:R-:W-:-:S07]  /*13eb0*/  SHF.L.U32 R0, R2, 0x1f, RZ ;  /* 0x0000001f02007819 */ /* 0x000fce00000006ff */
.L_x_508:
[----:B--2---:R2:W3:Y:S02]  /*13ec0*/  SYNCS.PHASECHK.TRANS64.TRYWAIT P0, [R3+URZ], R0 ;  /* 0x00000000030075a7 */ /* 0x0044e4000800017f */
[----:B---3--:R-:W-:Y:S05]  /*13ed0*/  @!P0 NANOSLEEP.SYNCS 0x989680 ;  /* 0x009896800000895d */ /* 0x008fea0003900000 */
[----:B------:R-:W3:Y:S02]  /*13ee0*/  @!P0 SYNCS.PHASECHK.TRANS64 P0, [R3+URZ], R0 ;  /* 0x00000000030085a7 */ /* 0x000ee4000800007f */
[----:B---3--:R-:W-:Y:S05]  /*13ef0*/  @!P0 BRA `(.L_x_508) ;  /* 0xfffffffc00f08947 */ /* 0x008fea000383ffff */
.L_x_499:
[----:B------:R-:W-:Y:S05]  /*13f00*/  BSYNC B0 ;  /* 0x0000000000007941 */ /* 0x000fea0003800000 */
.L_x_498:
[----:B------:R-:W-:Y:S05]  /*13f10*/  EXIT ;  /* 0x000000000000794d */ /* 0x000fea0003800000 */
.L_x_22:
[----:B-1----:R1:W2:Y:S02]  /*13f20*/  SYNCS.PHASECHK.TRANS64.TRYWAIT P1, [R3+URZ], R0 ;  /* 0x00000000030075a7 */ /* 0x0022a4000802017f */
[----:B--2---:R-:W-:Y:S05]  /*13f30*/  @!P1 NANOSLEEP.SYNCS 0x989680 ;  /* 0x009896800000995d */ /* 0x004fea0003900000 */
[----:B------:R-:W2:Y:S02]  /*13f40*/  @!P1 SYNCS.PHASECHK.TRANS64 P1, [R3+URZ], R0 ;  /* 0x00000000030095a7 */ /* 0x000ea4000802007f */
[----:B--2---:R-:W-:Y:S05]  /*13f50*/  @!P1 BRA `(.L_x_22) ;  /* 0xfffffffc00f09947 */ /* 0x004fea000383ffff */
[----:B------:R-:W-:Y:S05]  /*13f60*/  BRA `(.L_x_21) ;  /* 0xfffffed400bc7947 */ /* 0x000fea000383ffff */
.L_x_27:
[----:B--2---:R-:W-:-:S04]  /*13f70*/  IMAD.U32 R7, RZ, RZ, UR7 ;  /* 0x00000007ff077e24 */ /* 0x004fc8000f8e00ff */
[----:B------:R2:W3:Y:S03]  /*13f80*/  SYNCS.PHASECHK.TRANS64.TRYWAIT P1, [R7+URZ], R5 ;  /* 0x00000005070075a7 */ /* 0x0004e6000802017f */
[----:B---3--:R-:W-:Y:S05]  /*13f90*/  @!P1 NANOSLEEP.SYNCS 0x989680 ;  /* 0x009896800000995d */ /* 0x008fea0003900000 */
[----:B------:R-:W3:Y:S02]  /*13fa0*/  @!P1 SYNCS.PHASECHK.TRANS64 P1, [R7+URZ], R5 ;  /* 0x00000005070095a7 */ /* 0x000ee4000802007f */
[----:B---3--:R-:W-:Y:S05]  /*13fb0*/  @!P1 BRA `(.L_x_27) ;  /* 0xfffffffc00ec9947 */ /* 0x008fea000383ffff */
[----:B------:R-:W-:Y:S05]  /*13fc0*/  BRA `(.L_x_26) ;  /* 0xfffffee800787947 */ /* 0x000fea000383ffff */
.L_x_486:
[----:B------:R-:W-:Y:S01]  /*13fd0*/  BSSY B1, `(.L_x_509) ;  /* 0x0000006000017945 */ /* 0x000fe20003800000 */
[----:B------:R-:W-:-:S07]  /*13fe0*/  IMAD.MOV.U32 R15, RZ, RZ, -0x1 ;  /* 0xffffffffff0f7424 */ /* 0x000fce00078e00ff */
[----:B------:R-:W-:Y:S05]  /*13ff0*/  WARPSYNC.COLLECTIVE R15, `(.L_x_510) ;  /* 0x000000000f0c7348 */ /* 0x000fea0003c00000 */
[----:B------:R-:W-:Y:S02]  /*14000*/  ELECT P6, UR62, PT ;  /* 0x00000000003e782f */ /* 0x000fe400038c0000 */
[----:B------:R-:W-:Y:S01]  /*14010*/  MOV R14, UR62 ;  /* 0x0000003e000e7c02 */ /* 0x000fe20008000f00 */
[----:B------:R-:W-:Y:S10]  /*14020*/  ENDCOLLECTIVE ;  /* 0x000000000000791b */ /* 0x000ff40003800000 */
.L_x_510:
[----:B------:R-:W-:Y:S05]  /*14030*/  BSYNC B1 ;  /* 0x0000000000017941 */ /* 0x000fea0003800000 */
.L_x_509:
[----:B------:R-:W-:Y:S05]  /*14040*/  BRA `(.L_x_511) ;  /* 0xffffffec00847947 */ /* 0x000fea000383ffff */
.L_x_489:
[----:B0-----:R0:W2:Y:S02]  /*14050*/  SYNCS.PHASECHK.TRANS64.TRYWAIT P0, [R15+URZ+0x40], R4 ;  /* 0x000040040f0075a7 */ /* 0x0010a4000800017f */
[----:B--2---:R-:W-:Y:S05]  /*14060*/  @!P0 NANOSLEEP.SYNCS 0x989680 ;  /* 0x009896800000895d */ /* 0x004fea0003900000 */
[----:B------:R-:W2:Y:S02]  /*14070*/  @!P0 SYNCS.PHASECHK.TRANS64 P0, [R15+URZ+0x40], R4 ;  /* 0x000040040f0085a7 */ /* 0x000ea4000800007f */
[----:B--2---:R-:W-:Y:S05]  /*14080*/  @!P0 BRA `(.L_x_489) ;  /* 0xfffffffc00f08947 */ /* 0x004fea000383ffff */
[----:B------:R-:W-:Y:S05]  /*14090*/  BRA `(.L_x_512) ;  /* 0xffffffec00c47947 */ /* 0x000fea000383ffff */
.L_x_497:
[----:B------:R-:W-:Y:S01]  /*140a0*/  BSSY B0, `(.L_x_513) ;  /* 0x0000006000007945 */ /* 0x000fe20003800000 */
[----:B------:R-:W-:-:S07]  /*140b0*/  IMAD.MOV.U32 R15, RZ, RZ, -0x1 ;  /* 0xffffffffff0f7424 */ /* 0x000fce00078e00ff */
[----:B------:R-:W-:Y:S05]  /*140c0*/  WARPSYNC.COLLECTIVE R15, `(.L_x_514) ;  /* 0x000000000f0c7348 */ /* 0x000fea0003c00000 */
[----:B------:R-:W-:Y:S02]  /*140d0*/  ELECT P6, UR62, PT ;  /* 0x00000000003e782f */ /* 0x000fe400038c0000 */
[----:B------:R-:W-:Y:S01]  /*140e0*/  MOV R14, UR62 ;  /* 0x0000003e000e7c02 */ /* 0x000fe20008000f00 */
[----:B------:R-:W-:Y:S10]  /*140f0*/  ENDCOLLECTIVE ;  /* 0x000000000000791b */ /* 0x000ff40003800000 */
.L_x_514:
[----:B------:R-:W-:Y:S05]  /*14100*/  BSYNC B0 ;  /* 0x0000000000007941 */ /* 0x000fea0003800000 */
.L_x_513:
[----:B------:R-:W-:Y:S05]  /*14110*/  BRA `(.L_x_515) ;  /* 0xfffffff800387947 */ /* 0x000fea000383ffff */
.L_x_501:
[----:B0-----:R0:W1:Y:S02]  /*14120*/  SYNCS.PHASECHK.TRANS64.TRYWAIT P0, [R7+URZ], R2 ;  /* 0x00000002070075a7 */ /* 0x001064000800017f */
[----:B-1----:R-:W-:Y:S05]  /*14130*/  @!P0 NANOSLEEP.SYNCS 0x989680 ;  /* 0x009896800000895d */ /* 0x002fea0003900000 */
[----:B------:R-:W1:Y:S02]  /*14140*/  @!P0 SYNCS.PHASECHK.TRANS64 P0, [R7+URZ], R2 ;  /* 0x00000002070085a7 */ /* 0x000e64000800007f */
[----:B-1----:R-:W-:Y:S05]  /*14150*/  @!P0 BRA `(.L_x_501) ;  /* 0xfffffffc00f08947 */ /* 0x002fea000383ffff */
[----:B------:R-:W-:Y:S05]  /*14160*/  BRA `(.L_x_516) ;  /* 0xfffffff8007c7947 */ /* 0x000fea000383ffff */
.L_x_502:
[----:B0-----:R0:W1:Y:S02]  /*14170*/  SYNCS.PHASECHK.TRANS64.TRYWAIT P0, [R9+URZ], R4 ;  /* 0x00000004090075a7 */ /* 0x001064000800017f */
[----:B-1----:R-:W-:Y:S05]  /*14180*/  @!P0 NANOSLEEP.SYNCS 0x989680 ;  /* 0x009896800000895d */ /* 0x002fea0003900000 */
[----:B------:R-:W1:Y:S02]  /*14190*/  @!P0 SYNCS.PHASECHK.TRANS64 P0, [R9+URZ], R4 ;  /* 0x00000004090085a7 */ /* 0x000e64000800007f */
[----:B-1----:R-:W-:Y:S05]  /*141a0*/  @!P0 BRA `(.L_x_502) ;  /* 0xfffffffc00f08947 */ /* 0x002fea000383ffff */
[----:B------:R-:W-:Y:S05]  /*141b0*/  BRA `(.L_x_517) ;  /* 0xfffffff8008c7947 */ /* 0x000fea000383ffff */
.L_x_503:
[----:B0-----:R0:W1:Y:S02]  /*141c0*/  SYNCS.PHASECHK.TRANS64.TRYWAIT P0, [R6+URZ], R5 ;  /* 0x00000005060075a7 */ /* 0x001064000800017f */
[----:B-1----:R-:W-:Y:S05]  /*141d0*/  @!P0 NANOSLEEP.SYNCS 0x989680 ;  /* 0x009896800000895d */ /* 0x002fea0003900000 */
[----:B------:R-:W1:Y:S02]  /*141e0*/  @!P0 SYNCS.PHASECHK.TRANS64 P0, [R6+URZ], R5 ;  /* 0x00000005060085a7 */ /* 0x000e64000800007f */
[----:B-1----:R-:W-:Y:S05]  /*141f0*/  @!P0 BRA `(.L_x_503) ;  /* 0xfffffffc00f08947 */ /* 0x002fea000383ffff */
[----:B------:R-:W-:Y:S05]  /*14200*/  BRA `(.L_x_518) ;  /* 0xfffffff8009c7947 */ /* 0x000fea000383ffff */
.L_x_504:
[----:B0-----:R0:W1:Y:S02]  /*14210*/  SYNCS.PHASECHK.TRANS64.TRYWAIT P0, [R9+URZ], R4 ;  /* 0x00000004090075a7 */ /* 0x001064000800017f */
[----:B-1----:R-:W-:Y:S05]  /*14220*/  @!P0 NANOSLEEP.SYNCS 0x989680 ;  /* 0x009896800000895d */ /* 0x002fea0003900000 */
[----:B------:R-:W1:Y:S02]  /*14230*/  @!P0 SYNCS.PHASECHK.TRANS64 P0, [R9+URZ], R4 ;  /* 0x00000004090085a7 */ /* 0x000e64000800007f */
[----:B-1----:R-:W-:Y:S05]  /*14240*/  @!P0 BRA `(.L_x_504) ;  /* 0xfffffffc00f08947 */ /* 0x002fea000383ffff */
[----:B------:R-:W-:Y:S05]  /*14250*/  BRA `(.L_x_519) ;  /* 0xfffffff800ac7947 */ /* 0x000fea000383ffff */
.L_x_505:
[----:B0-----:R0:W1:Y:S02]  /*14260*/  SYNCS.PHASECHK.TRANS64.TRYWAIT P0, [R6+URZ], R5 ;  /* 0x00000005060075a7 */ /* 0x001064000800017f */
[----:B-1----:R-:W-:Y:S05]  /*14270*/  @!P0 NANOSLEEP.SYNCS 0x989680 ;  /* 0x009896800000895d */ /* 0x002fea0003900000 */
[----:B------:R-:W1:Y:S02]  /*14280*/  @!P0 SYNCS.PHASECHK.TRANS64 P0, [R6+URZ], R5 ;  /* 0x00000005060085a7 */ /* 0x000e64000800007f */
[----:B-1----:R-:W-:Y:S05]  /*14290*/  @!P0 BRA `(.L_x_505) ;  /* 0xfffffffc00f08947 */ /* 0x002fea000383ffff */
[----:B------:R-:W-:Y:S05]  /*142a0*/  BRA `(.L_x_520) ;  /* 0xfffffff800bc7947 */ /* 0x000fea000383ffff */
.L_x_506:
[----:B0-----:R0:W1:Y:S02]  /*142b0*/  SYNCS.PHASECHK.TRANS64.TRYWAIT P0, [R9+URZ], R4 ;  /* 0x00000004090075a7 */ /* 0x001064000800017f */
[----:B-1----:R-:W-:Y:S05]  /*142c0*/  @!P0 NANOSLEEP.SYNCS 0x989680 ;  /* 0x009896800000895d */ /* 0x002fea0003900000 */
[----:B------:R-:W1:Y:S02]  /*142d0*/  @!P0 SYNCS.PHASECHK.TRANS64 P0, [R9+URZ], R4 ;  /* 0x00000004090085a7 */ /* 0x000e64000800007f */
[----:B-1----:R-:W-:Y:S05]  /*142e0*/  @!P0 BRA `(.L_x_506) ;  /* 0xfffffffc00f08947 */ /* 0x002fea000383ffff */
[----:B------:R-:W-:Y:S05]  /*142f0*/  BRA `(.L_x_521) ;  /* 0xfffffff800cc7947 */ /* 0x000fea000383ffff */
.L_x_507:
[----:B-1----:R1:W2:Y:S02]  /*14300*/  SYNCS.PHASECHK.TRANS64.TRYWAIT P0, [R6+URZ], R5 ;  /* 0x00000005060075a7 */ /* 0x0022a4000800017f */
[----:B--2---:R-:W-:Y:S05]  /*14310*/  @!P0 NANOSLEEP.SYNCS 0x989680 ;  /* 0x009896800000895d */ /* 0x004fea0003900000 */
[----:B------:R-:W2:Y:S02]  /*14320*/  @!P0 SYNCS.PHASECHK.TRANS64 P0, [R6+URZ], R5 ;  /* 0x00000005060085a7 */ /* 0x000ea4000800007f */
[----:B--2---:R-:W-:Y:S05]  /*14330*/  @!P0 BRA `(.L_x_507) ;  /* 0xfffffffc00f08947 */ /* 0x004fea000383ffff */
[----:B------:R-:W-:Y:S05]  /*14340*/  BRA `(.L_x_522) ;  /* 0xfffffff800d47947 */ /* 0x000fea000383ffff */
.L_x_523:
[----:B------:R-:W-:-:S00]  /*14350*/  BRA `(.L_x_523) ;  /* 0xfffffffc00fc7947 */ /* 0x000fc0000383ffff */
[----:B------:R-:W-:-:S00]  /*14360*/  NOP ;  /* 0x0000000000007918 */ /* 0x000fc00000000000 */
        /* <DEDUP_REMOVED lines=9> */
.L_x_524:


//--------------------- .nv.global.init           --------------------------
	.section	.nv.global.init,"aw",@progbits
.nv.global.init:
	.type		$str$22,@object
	.size		$str$22,($str$23 - $str$22)
$str$22:
        /*0000*/ 	.byte	0x6b, 0x5f, 0x74, 0x69, 0x6c, 0x65, 0x5f, 0x63, 0x6f, 0x75, 0x6e, 0x74, 0x20, 0x3e, 0x3d, 0x20
        /*0010*/ 	.byte	0x31, 0x00
	.type		$str$23,@object
	.size		$str$23,(__unnamed_1 - $str$23)
$str$23:
        /*0012*/ 	.byte	0x2f, 0x74, 0x6d, 0x70, 0x2f, 0x63, 0x75, 0x74, 0x6c, 0x61, 0x73, 0x73, 0x5f, 0x73, 0x77, 0x65
        /*0022*/ 	.byte	0x65, 0x70, 0x5f, 0x73, 0x72, 0x63, 0x2f, 0x69, 0x6e, 0x63, 0x6c, 0x75, 0x64, 0x65, 0x2f, 0x63
        /*0032*/ 	.byte	0x75, 0x74, 0x6c, 0x61, 0x73, 0x73, 0x2f, 0x67, 0x65, 0x6d, 0x6d, 0x2f, 0x63, 0x6f, 0x6c, 0x6c
        /*0042*/ 	.byte	0x65, 0x63, 0x74, 0x69, 0x76, 0x65, 0x2f, 0x73, 0x6d, 0x39, 0x30, 0x5f, 0x6d, 0x6d, 0x61, 0x5f
        /*0052*/ 	.byte	0x74, 0x6d, 0x61, 0x5f, 0x67, 0x6d, 0x6d, 0x61, 0x5f, 0x73, 0x73, 0x5f, 0x77, 0x61, 0x72, 0x70
        /*0062*/ 	.byte	0x73, 0x70, 0x65, 0x63, 0x69, 0x61, 0x6c, 0x69, 0x7a, 0x65, 0x64, 0x2e, 0x68, 0x70, 0x70, 0x00
	.type		__unnamed_1,@object
	.size		__unnamed_1,(.L_0 - __unnamed_1)
__unnamed_1:
        /* <DEDUP_REMOVED lines=181> */
        /*0bc2*/ 	.byte	0x74, 0x69, 0x74, 0x79, 0x5d, 0x00
.L_0:


//--------------------- .nv.shared._ZN7cutlass13device_kernelINS_4gemm6kernel13GemmUniversalIN4cute5tupleIJiiiiEEENS1_10collective13CollectiveMmaINS1_34MainloopSm90TmaGmmaWarpSpecializedILi8ENS5_IJNS4_1CILi2EEENSA_ILi1EEESC_EEENS1_35KernelTmaWarpSpecializedCooperativeEEENS5_IJNSA_ILi192EEENSA_ILi224EEENSA_ILi32EEEEEENS_6half_tENS5_IJlSC_lEEESK_SL_NS4_8TiledMMAINS4_8MMA_AtomIJNS4_4SM904GMMA25MMA_64x32x16_F32F16F16_SSILNSP_5MajorE0ELSR_0ELNSP_7ScaleInE1ELSS_1EEEEEENS4_6LayoutISD_NS5_IJSC_NSA_ILi0EEESW_EEEEENS5_IJNS4_10UnderscoreESZ_SZ_EEEEENS4_13SM90_TMA_LOADENS4_14ComposedLayoutINS4_7SwizzleILi2ELi4ELi3EEENS4_18smem_ptr_flag_bitsILi16EEENSV_INS5_IJNSA_ILi8EEESI_EEENS5_IJSI_SC_EEEEEEEvNS4_8identityENS4_23SM90_TMA_LOAD_MULTICASTES1C_vS1D_EENS_8epilogue10collective6detail29Sm90TmaWarpSpecializedAdapterINS1H_15DefaultEpilogueISK_SL_SL_NS1G_6thread17LinearCombinationISK_Li1EffLNS1L_9ScaleType4KindE0ELNS_15FloatRoundStyleE2ESK_EENS1_15EpilogueDefaultEEEEEvvEEEEvNT_6ParamsE --------------------------
	.section	.nv.shared._ZN7cutlass13device_kernelINS_4gemm6kernel13GemmUniversalIN4cute5tupleIJiiiiEEENS1_10collective13CollectiveMmaINS1_34MainloopSm90TmaGmmaWarpSpecializedILi8ENS5_IJNS4_1CILi2EEENSA_ILi1EEESC_EEENS1_35KernelTmaWarpSpecializedCooperativeEEENS5_IJNSA_ILi192EEENSA_ILi224EEENSA_ILi32EEEEEENS_6half_tENS5_IJlSC_lEEESK_SL_NS4_8TiledMMAINS4_8MMA_AtomIJNS4_4SM904GMMA25MMA_64x32x16_F32F16F16_SSILNSP_5MajorE0ELSR_0ELNSP_7ScaleInE1ELSS_1EEEEEENS4_6LayoutISD_NS5_IJSC_NSA_ILi0EEESW_EEEEENS5_IJNS4_10UnderscoreESZ_SZ_EEEEENS4_13SM90_TMA_LOADENS4_14ComposedLayoutINS4_7SwizzleILi2ELi4ELi3EEENS4_18smem_ptr_flag_bitsILi16EEENSV_INS5_IJNSA_ILi8EEESI_EEENS5_IJSI_SC_EEEEEEEvNS4_8identityENS4_23SM90_TMA_LOAD_MULTICASTES1C_vS1D_EENS_8epilogue10collective6detail29Sm90TmaWarpSpecializedAdapterINS1H_15DefaultEpilogueISK_SL_SL_NS1G_6thread17LinearCombinationISK_Li1EffLNS1L_9ScaleType4KindE0ELNS_15FloatRoundStyleE2ESK_EENS1_15EpilogueDefaultEEEEEvvEEEEvNT_6ParamsE,"aw",@nobits
	.sectionflags	@""
	.align	16
	.zero		1024


//--------------------- .nv.shared.reserved.0     --------------------------
	.section	.nv.shared.reserved.0,"aw",@nobits
	.weak		__nv_reservedSMEM_offset_0_alias
	.size		__nv_reservedSMEM_offset_0_alias, 0, 0
	.other		__nv_reservedSMEM_offset_0_alias,@"STO_CUDA_RESERVED_SHARED STV_DEFAULT"
__nv_reservedSMEM_offset_0_alias:
	.zero		0


//--------------------- .nv.global                --------------------------
	.section	.nv.global,"aw",@nobits
.nv.global:
	.type		_ZN40_INTERNAL_ca216266_4_k_cu_796960c7_136744cute1_E,@object
	.size		_ZN40_INTERNAL_ca216266_4_k_cu_796960c7_136744cute1_E,(_ZN40_INTERNAL_ca216266_4_k_cu_796960c7_136744cuda3std3__45__cpo6cbeginE - _ZN40_INTERNAL_ca216266_4_k_cu_796960c7_136744cute1_E)
_ZN40_INTERNAL_ca216266_4_k_cu_796960c7_136744cute1_E:
	.zero		1
	.type		_ZN40_INTERNAL_ca216266_4_k_cu_796960c7_136744cuda3std3__45__cpo6cbeginE,@object
	.size		_ZN40_INTERNAL_ca216266_4_k_cu_796960c7_136744cuda3std3__45__cpo6cbeginE,(_ZN40_INTERNAL_ca216266_4_k_cu_796960c7_136744cuda3std3__48in_placeE - _ZN40_INTERNAL_ca216266_4_k_cu_796960c7_136744cuda3std3__45__cpo6cbeginE)
_ZN40_INTERNAL_ca216266_4_k_cu_796960c7_136744cuda3std3__45__cpo6cbeginE:
	.zero		1
	.type		_ZN40_INTERNAL_ca216266_4_k_cu_796960c7_136744cuda3std3__48in_placeE,@object
	.size		_ZN40_INTERNAL_ca216266_4_k_cu_796960c7_136744cuda3std3__48in_placeE,(_ZN40_INTERNAL_ca216266_4_k_cu_796960c7_136744cuda3std6ranges3__45__cpo9iter_moveE - _ZN40_INTERNAL_ca216266_4_k_cu_796960c7_136744cuda3std3__48in_placeE)
_ZN40_INTERNAL_ca216266_4_k_cu_796960c7_136744cuda3std3__48in_placeE:
	.zero		1
	.type		_ZN40_INTERNAL_ca216266_4_k_cu_796960c7_136744cuda3std6ranges3__45__cpo9iter_moveE,@object
	.size		_ZN40_INTERNAL_ca216266_4_k_cu_796960c7_136744cuda3std6ranges3__45__cpo9iter_moveE,(_ZN40_INTERNAL_ca216266_4_k_cu_796960c7_136744cuda3std3__45__cpo5beginE - _ZN40_INTERNAL_ca216266_4_k_cu_796960c7_136744cuda3std6ranges3__45__cpo9iter_moveE)
_ZN40_INTERNAL_ca216266_4_k_cu_796960c7_136744cuda3std6ranges3__45__cpo9iter_moveE:
	.zero		1
	.type		_ZN40_INTERNAL_ca216266_4_k_cu_796960c7_136744cuda3std3__45__cpo5beginE,@object
	.size		_ZN40_INTERNAL_ca216266_4_k_cu_796960c7_136744cuda3std3__45__cpo5beginE,(_ZN40_INTERNAL_ca216266_4_k_cu_796960c7_136744cuda3std3__442_GLOBAL__N__ca216266_4_k_cu_796960c7_136746ignoreE - _ZN40_INTERNAL_ca216266_4_k_cu_796960c7_136744cuda3std3__45__cpo5beginE)
_ZN40_INTERNAL_ca216266_4_k_cu_796960c7_136744cuda3std3__45__cpo5beginE:
	.zero		1
	.type		_ZN40_INTERNAL_ca216266_4_k_cu_796960c7_136744cuda3std3__442_GLOBAL__N__ca216266_4_k_cu_796960c7_136746ignoreE,@object
	.size		_ZN40_INTERNAL_ca216266_4_k_cu_796960c7_136744cuda3std3__442_GLOBAL__N__ca216266_4_k_cu_796960c7_136746ignoreE,(_ZN40_INTERNAL_ca216266_4_k_cu_796960c7_136744cute7productE - _ZN40_INTERNAL_ca216266_4_k_cu_796960c7_136744cuda3std3__442_GLOBAL__N__ca216266_4_k_cu_796960c7_136746ignoreE)
_ZN40_INTERNAL_ca216266_4_k_cu_796960c7_136744cuda3std3__442_GLOBAL__N__ca216266_4_k_cu_796960c7_136746ignoreE:
	.zero		1
	.type		_ZN40_INTERNAL_ca216266_4_k_cu_796960c7_136744cute7productE,@object
	.size		_ZN40_INTERNAL_ca216266_4_k_cu_796960c7_136744cute7productE,(_ZN40_INTERNAL_ca216266_4_k_cu_796960c7_136744cuda3std3__45__cpo3endE - _ZN40_INTERNAL_ca216266_4_k_cu_796960c7_136744cute7productE)
_ZN40_INTERNAL_ca216266_4_k_cu_796960c7_136744cute7productE:
	.zero		1
	.type		_ZN40_INTERNAL_ca216266_4_k_cu_796960c7_136744cuda3std3__45__cpo3endE,@object
	.size		_ZN40_INTERNAL_ca216266_4_k_cu_796960c7_136744cuda3std3__45__cpo3endE,(_ZN40_INTERNAL_ca216266_4_k_cu_796960c7_136744cuda3std3__419piecewise_constructE - _ZN40_INTERNAL_ca216266_4_k_cu_796960c7_136744cuda3std3__45__cpo3endE)
_ZN40_INTERNAL_ca216266_4_k_cu_796960c7_136744cuda3std3__45__cpo3endE:
	.zero		1
	.type		_ZN40_INTERNAL_ca216266_4_k_cu_796960c7_136744cuda3std3__419piecewise_constructE,@object
	.size		_ZN40_INTERNAL_ca216266_4_k_cu_796960c7_136744cuda3std3__419piecewise_constructE,(_ZN40_INTERNAL_ca216266_4_k_cu_796960c7_136744cuda3std3__45__cpo4cendE - _ZN40_INTERNAL_ca216266_4_k_cu_796960c7_136744cuda3std3__419piecewise_constructE)
_ZN40_INTERNAL_ca216266_4_k_cu_796960c7_136744cuda3std3__419piecewise_constructE:
	.zero		1
	.type		_ZN40_INTERNAL_ca216266_4_k_cu_796960c7_136744cuda3std3__45__cpo4cendE,@object
	.size		_ZN40_INTERNAL_ca216266_4_k_cu_796960c7_136744cuda3std3__45__cpo4cendE,(_ZN40_INTERNAL_ca216266_4_k_cu_796960c7_136744cuda3std6ranges3__45__cpo4swapE - _ZN40_INTERNAL_ca216266_4_k_cu_796960c7_136744cuda3std3__45__cpo4cendE)
_ZN40_INTERNAL_ca216266_4_k_cu_796960c7_136744cuda3std3__45__cpo4cendE:
	.zero		1
	.type		_ZN40_INTERNAL_ca216266_4_k_cu_796960c7_136744cuda3std6ranges3__45__cpo4swapE,@object
	.size		_ZN40_INTERNAL_ca216266_4_k_cu_796960c7_136744cuda3std6ranges3__45__cpo4swapE,(.L_8 - _ZN40_INTERNAL_ca216266_4_k_cu_796960c7_136744cuda3std6ranges3__45__cpo4swapE)
_ZN40_INTERNAL_ca216266_4_k_cu_796960c7_136744cuda3std6ranges3__45__cpo4swapE:
	.zero		1
.L_8:


//--------------------- .nv.constant0._ZN7cutlass13device_kernelINS_4gemm6kernel13GemmUniversalIN4cute5tupleIJiiiiEEENS1_10collective13CollectiveMmaINS1_34MainloopSm90TmaGmmaWarpSpecializedILi8ENS5_IJNS4_1CILi2EEENSA_ILi1EEESC_EEENS1_35KernelTmaWarpSpecializedCooperativeEEENS5_IJNSA_ILi192EEENSA_ILi224EEENSA_ILi32EEEEEENS_6half_tENS5_IJlSC_lEEESK_SL_NS4_8TiledMMAINS4_8MMA_AtomIJNS4_4SM904GMMA25MMA_64x32x16_F32F16F16_SSILNSP_5MajorE0ELSR_0ELNSP_7ScaleInE1ELSS_1EEEEEENS4_6LayoutISD_NS5_IJSC_NSA_ILi0EEESW_EEEEENS5_IJNS4_10UnderscoreESZ_SZ_EEEEENS4_13SM90_TMA_LOADENS4_14ComposedLayoutINS4_7SwizzleILi2ELi4ELi3EEENS4_18smem_ptr_flag_bitsILi16EEENSV_INS5_IJNSA_ILi8EEESI_EEENS5_IJSI_SC_EEEEEEEvNS4_8identityENS4_23SM90_TMA_LOAD_MULTICASTES1C_vS1D_EENS_8epilogue10collective6detail29Sm90TmaWarpSpecializedAdapterINS1H_15DefaultEpilogueISK_SL_SL_NS1G_6thread17LinearCombinationISK_Li1EffLNS1L_9ScaleType4KindE0ELNS_15FloatRoundStyleE2ESK_EENS1_15EpilogueDefaultEEEEEvvEEEEvNT_6ParamsE --------------------------
	.section	.nv.constant0._ZN7cutlass13device_kernelINS_4gemm6kernel13GemmUniversalIN4cute5tupleIJiiiiEEENS1_10collective13CollectiveMmaINS1_34MainloopSm90TmaGmmaWarpSpecializedILi8ENS5_IJNS4_1CILi2EEENSA_ILi1EEESC_EEENS1_35KernelTmaWarpSpecializedCooperativeEEENS5_IJNSA_ILi192EEENSA_ILi224EEENSA_ILi32EEEEEENS_6half_tENS5_IJlSC_lEEESK_SL_NS4_8TiledMMAINS4_8MMA_AtomIJNS4_4SM904GMMA25MMA_64x32x16_F32F16F16_SSILNSP_5MajorE0ELSR_0ELNSP_7ScaleInE1ELSS_1EEEEEENS4_6LayoutISD_NS5_IJSC_NSA_ILi0EEESW_EEEEENS5_IJNS4_10UnderscoreESZ_SZ_EEEEENS4_13SM90_TMA_LOADENS4_14ComposedLayoutINS4_7SwizzleILi2ELi4ELi3EEENS4_18smem_ptr_flag_bitsILi16EEENSV_INS5_IJNSA_ILi8EEESI_EEENS5_IJSI_SC_EEEEEEEvNS4_8identityENS4_23SM90_TMA_LOAD_MULTICASTES1C_vS1D_EENS_8epilogue10collective6detail29Sm90TmaWarpSpecializedAdapterINS1H_15DefaultEpilogueISK_SL_SL_NS1G_6thread17LinearCombinationISK_Li1EffLNS1L_9ScaleType4KindE0ELNS_15FloatRoundStyleE2ESK_EENS1_15EpilogueDefaultEEEEEvvEEEEvNT_6ParamsE,"a",@progbits
	.sectionflags	@""
	.align	4
.nv.constant0._ZN7cutlass13device_kernelINS_4gemm6kernel13GemmUniversalIN4cute5tupleIJiiiiEEENS1_10collective13CollectiveMmaINS1_34MainloopSm90TmaGmmaWarpSpecializedILi8ENS5_IJNS4_1CILi2EEENSA_ILi1EEESC_EEENS1_35KernelTmaWarpSpecializedCooperativeEEENS5_IJNSA_ILi192EEENSA_ILi224EEENSA_ILi32EEEEEENS_6half_tENS5_IJlSC_lEEESK_SL_NS4_8TiledMMAINS4_8MMA_AtomIJNS4_4SM904GMMA25MMA_64x32x16_F32F16F16_SSILNSP_5MajorE0ELSR_0ELNSP_7ScaleInE1ELSS_1EEEEEENS4_6LayoutISD_NS5_IJSC_NSA_ILi0EEESW_EEEEENS5_IJNS4_10UnderscoreESZ_SZ_EEEEENS4_13SM90_TMA_LOADENS4_14ComposedLayoutINS4_7SwizzleILi2ELi4ELi3EEENS4_18smem_ptr_flag_bitsILi16EEENSV_INS5_IJNSA_ILi8EEESI_EEENS5_IJSI_SC_EEEEEEEvNS4_8identityENS4_23SM90_TMA_LOAD_MULTICASTES1C_vS1D_EENS_8epilogue10collective6detail29Sm90TmaWarpSpecializedAdapterINS1H_15DefaultEpilogueISK_SL_SL_NS1G_6thread17LinearCombinationISK_Li1EffLNS1L_9ScaleType4KindE0ELNS_15FloatRoundStyleE2ESK_EENS1_15EpilogueDefaultEEEEEvvEEEEvNT_6ParamsE:
	.zero		1664


//--------------------- SYMBOLS --------------------------

	.type		.nv.reservedSmem.offset0,@object
	.size		.nv.reservedSmem.offset0,0x4
	.type		__assertfail,@function
